//
// Generated by NVIDIA NVVM Compiler
//
// Compiler Build ID: CL-36424714
// Cuda compilation tools, release 13.0, V13.0.88
// Based on NVVM 20.0.0
//

.version 9.0
.target sm_100
.address_size 64

	// .globl	_Z10DataPassGBPiS_S_S_iiii
// _ZZ15ComputeSyndromePiS_iiS_E7sh_Synd has been demoted

.visible .entry _Z10DataPassGBPiS_S_S_iiii(
	.param .u64 .ptr .align 1 _Z10DataPassGBPiS_S_S_iiii_param_0,
	.param .u64 .ptr .align 1 _Z10DataPassGBPiS_S_S_iiii_param_1,
	.param .u64 .ptr .align 1 _Z10DataPassGBPiS_S_S_iiii_param_2,
	.param .u64 .ptr .align 1 _Z10DataPassGBPiS_S_S_iiii_param_3,
	.param .u32 _Z10DataPassGBPiS_S_S_iiii_param_4,
	.param .u32 _Z10DataPassGBPiS_S_S_iiii_param_5,
	.param .u32 _Z10DataPassGBPiS_S_S_iiii_param_6,
	.param .u32 _Z10DataPassGBPiS_S_S_iiii_param_7
)
{
	.reg .pred 	%p<36>;
	.reg .b32 	%r<304>;
	.reg .b64 	%rd<172>;

	ld.param.u64 	%rd11, [_Z10DataPassGBPiS_S_S_iiii_param_0];
	ld.param.u64 	%rd12, [_Z10DataPassGBPiS_S_S_iiii_param_1];
	ld.param.u64 	%rd13, [_Z10DataPassGBPiS_S_S_iiii_param_2];
	ld.param.u64 	%rd14, [_Z10DataPassGBPiS_S_S_iiii_param_3];
	ld.param.u32 	%r96, [_Z10DataPassGBPiS_S_S_iiii_param_4];
	ld.param.u32 	%r98, [_Z10DataPassGBPiS_S_S_iiii_param_5];
	ld.param.u32 	%r97, [_Z10DataPassGBPiS_S_S_iiii_param_7];
	cvta.to.global.u64 	%rd1, %rd11;
	cvta.to.global.u64 	%rd2, %rd12;
	cvta.to.global.u64 	%rd3, %rd14;
	cvta.to.global.u64 	%rd4, %rd13;
	mov.u32 	%r99, %tid.x;
	mov.u32 	%r100, %ctaid.x;
	mov.u32 	%r101, %ntid.x;
	mad.lo.s32 	%r1, %r100, %r101, %r99;
	mul.lo.s32 	%r2, %r96, %r1;
	setp.ge.s32 	%p1, %r1, %r98;
	@%p1 bra 	$L__BB0_50;
	setp.ne.s32 	%p2, %r97, 0;
	@%p2 bra 	$L__BB0_15;
	setp.lt.s32 	%p27, %r96, 1;
	@%p27 bra 	$L__BB0_50;
	mul.wide.s32 	%rd105, %r1, 4;
	add.s64 	%rd5, %rd4, %rd105;
	and.b32  	%r3, %r96, 15;
	setp.lt.u32 	%p28, %r96, 16;
	mov.b32 	%r296, 0;
	@%p28 bra 	$L__BB0_6;
	and.b32  	%r296, %r96, 2147483632;
	ld.global.u32 	%r272, [%rd5];
	neg.s32 	%r271, %r296;
	add.s64 	%rd6, %rd3, 32;
	mov.u32 	%r270, %r2;
$L__BB0_5:
	.pragma "nounroll";
	mul.wide.s32 	%rd106, %r270, 4;
	add.s64 	%rd107, %rd6, %rd106;
	ld.global.u32 	%r226, [%rd107+-32];
	mul.wide.s32 	%rd108, %r226, 4;
	add.s64 	%rd109, %rd1, %rd108;
	st.global.u32 	[%rd109], %r272;
	ld.global.u32 	%r227, [%rd5];
	ld.global.u32 	%r228, [%rd107+-28];
	mul.wide.s32 	%rd110, %r228, 4;
	add.s64 	%rd111, %rd1, %rd110;
	st.global.u32 	[%rd111], %r227;
	ld.global.u32 	%r229, [%rd107+-24];
	mul.wide.s32 	%rd112, %r229, 4;
	add.s64 	%rd113, %rd1, %rd112;
	st.global.u32 	[%rd113], %r227;
	ld.global.u32 	%r230, [%rd5];
	ld.global.u32 	%r231, [%rd107+-20];
	mul.wide.s32 	%rd114, %r231, 4;
	add.s64 	%rd115, %rd1, %rd114;
	st.global.u32 	[%rd115], %r230;
	ld.global.u32 	%r232, [%rd107+-16];
	mul.wide.s32 	%rd116, %r232, 4;
	add.s64 	%rd117, %rd1, %rd116;
	st.global.u32 	[%rd117], %r230;
	ld.global.u32 	%r233, [%rd5];
	ld.global.u32 	%r234, [%rd107+-12];
	mul.wide.s32 	%rd118, %r234, 4;
	add.s64 	%rd119, %rd1, %rd118;
	st.global.u32 	[%rd119], %r233;
	ld.global.u32 	%r235, [%rd107+-8];
	mul.wide.s32 	%rd120, %r235, 4;
	add.s64 	%rd121, %rd1, %rd120;
	st.global.u32 	[%rd121], %r233;
	ld.global.u32 	%r236, [%rd5];
	ld.global.u32 	%r237, [%rd107+-4];
	mul.wide.s32 	%rd122, %r237, 4;
	add.s64 	%rd123, %rd1, %rd122;
	st.global.u32 	[%rd123], %r236;
	ld.global.u32 	%r238, [%rd107];
	mul.wide.s32 	%rd124, %r238, 4;
	add.s64 	%rd125, %rd1, %rd124;
	st.global.u32 	[%rd125], %r236;
	ld.global.u32 	%r239, [%rd5];
	ld.global.u32 	%r240, [%rd107+4];
	mul.wide.s32 	%rd126, %r240, 4;
	add.s64 	%rd127, %rd1, %rd126;
	st.global.u32 	[%rd127], %r239;
	ld.global.u32 	%r241, [%rd107+8];
	mul.wide.s32 	%rd128, %r241, 4;
	add.s64 	%rd129, %rd1, %rd128;
	st.global.u32 	[%rd129], %r239;
	ld.global.u32 	%r242, [%rd5];
	ld.global.u32 	%r243, [%rd107+12];
	mul.wide.s32 	%rd130, %r243, 4;
	add.s64 	%rd131, %rd1, %rd130;
	st.global.u32 	[%rd131], %r242;
	ld.global.u32 	%r244, [%rd107+16];
	mul.wide.s32 	%rd132, %r244, 4;
	add.s64 	%rd133, %rd1, %rd132;
	st.global.u32 	[%rd133], %r242;
	ld.global.u32 	%r245, [%rd5];
	ld.global.u32 	%r246, [%rd107+20];
	mul.wide.s32 	%rd134, %r246, 4;
	add.s64 	%rd135, %rd1, %rd134;
	st.global.u32 	[%rd135], %r245;
	ld.global.u32 	%r247, [%rd107+24];
	mul.wide.s32 	%rd136, %r247, 4;
	add.s64 	%rd137, %rd1, %rd136;
	st.global.u32 	[%rd137], %r245;
	ld.global.u32 	%r272, [%rd5];
	ld.global.u32 	%r248, [%rd107+28];
	mul.wide.s32 	%rd138, %r248, 4;
	add.s64 	%rd139, %rd1, %rd138;
	st.global.u32 	[%rd139], %r272;
	add.s32 	%r271, %r271, 16;
	add.s32 	%r270, %r270, 16;
	setp.eq.s32 	%p29, %r271, 0;
	@%p29 bra 	$L__BB0_6;
	bra.uni 	$L__BB0_5;
$L__BB0_6:
	setp.eq.s32 	%p30, %r3, 0;
	@%p30 bra 	$L__BB0_50;
	and.b32  	%r72, %r96, 7;
	setp.lt.u32 	%p31, %r3, 8;
	@%p31 bra 	$L__BB0_9;
	ld.global.u32 	%r249, [%rd5];
	add.s32 	%r250, %r296, %r2;
	mul.wide.s32 	%rd140, %r250, 4;
	add.s64 	%rd141, %rd3, %rd140;
	ld.global.u32 	%r251, [%rd141];
	mul.wide.s32 	%rd142, %r251, 4;
	add.s64 	%rd143, %rd1, %rd142;
	st.global.u32 	[%rd143], %r249;
	ld.global.u32 	%r252, [%rd141+4];
	mul.wide.s32 	%rd144, %r252, 4;
	add.s64 	%rd145, %rd1, %rd144;
	st.global.u32 	[%rd145], %r249;
	ld.global.u32 	%r253, [%rd5];
	ld.global.u32 	%r254, [%rd141+8];
	mul.wide.s32 	%rd146, %r254, 4;
	add.s64 	%rd147, %rd1, %rd146;
	st.global.u32 	[%rd147], %r253;
	ld.global.u32 	%r255, [%rd141+12];
	mul.wide.s32 	%rd148, %r255, 4;
	add.s64 	%rd149, %rd1, %rd148;
	st.global.u32 	[%rd149], %r253;
	ld.global.u32 	%r256, [%rd5];
	ld.global.u32 	%r257, [%rd141+16];
	mul.wide.s32 	%rd150, %r257, 4;
	add.s64 	%rd151, %rd1, %rd150;
	st.global.u32 	[%rd151], %r256;
	ld.global.u32 	%r258, [%rd141+20];
	mul.wide.s32 	%rd152, %r258, 4;
	add.s64 	%rd153, %rd1, %rd152;
	st.global.u32 	[%rd153], %r256;
	ld.global.u32 	%r259, [%rd5];
	ld.global.u32 	%r260, [%rd141+24];
	mul.wide.s32 	%rd154, %r260, 4;
	add.s64 	%rd155, %rd1, %rd154;
	st.global.u32 	[%rd155], %r259;
	ld.global.u32 	%r261, [%rd141+28];
	mul.wide.s32 	%rd156, %r261, 4;
	add.s64 	%rd157, %rd1, %rd156;
	st.global.u32 	[%rd157], %r259;
	add.s32 	%r296, %r296, 8;
$L__BB0_9:
	setp.eq.s32 	%p32, %r72, 0;
	@%p32 bra 	$L__BB0_50;
	and.b32  	%r75, %r96, 3;
	setp.lt.u32 	%p33, %r72, 4;
	@%p33 bra 	$L__BB0_12;
	ld.global.u32 	%r262, [%rd5];
	add.s32 	%r263, %r296, %r2;
	mul.wide.s32 	%rd158, %r263, 4;
	add.s64 	%rd159, %rd3, %rd158;
	ld.global.u32 	%r264, [%rd159];
	mul.wide.s32 	%rd160, %r264, 4;
	add.s64 	%rd161, %rd1, %rd160;
	st.global.u32 	[%rd161], %r262;
	ld.global.u32 	%r265, [%rd159+4];
	mul.wide.s32 	%rd162, %r265, 4;
	add.s64 	%rd163, %rd1, %rd162;
	st.global.u32 	[%rd163], %r262;
	ld.global.u32 	%r266, [%rd5];
	ld.global.u32 	%r267, [%rd159+8];
	mul.wide.s32 	%rd164, %r267, 4;
	add.s64 	%rd165, %rd1, %rd164;
	st.global.u32 	[%rd165], %r266;
	ld.global.u32 	%r268, [%rd159+12];
	mul.wide.s32 	%rd166, %r268, 4;
	add.s64 	%rd167, %rd1, %rd166;
	st.global.u32 	[%rd167], %r266;
	add.s32 	%r296, %r296, 4;
$L__BB0_12:
	setp.eq.s32 	%p34, %r75, 0;
	@%p34 bra 	$L__BB0_50;
	ld.global.u32 	%r78, [%rd5];
	add.s32 	%r299, %r296, %r2;
	neg.s32 	%r298, %r75;
$L__BB0_14:
	.pragma "nounroll";
	mul.wide.s32 	%rd168, %r299, 4;
	add.s64 	%rd169, %rd3, %rd168;
	ld.global.u32 	%r269, [%rd169];
	mul.wide.s32 	%rd170, %r269, 4;
	add.s64 	%rd171, %rd1, %rd170;
	st.global.u32 	[%rd171], %r78;
	add.s32 	%r299, %r299, 1;
	add.s32 	%r298, %r298, 1;
	setp.eq.s32 	%p35, %r298, 0;
	@%p35 bra 	$L__BB0_50;
	bra.uni 	$L__BB0_14;
$L__BB0_15:
	mul.wide.s32 	%rd15, %r1, 4;
	add.s64 	%rd7, %rd4, %rd15;
	ld.global.u32 	%r102, [%rd7];
	shl.b32 	%r103, %r102, 1;
	sub.s32 	%r285, 1, %r103;
	setp.lt.s32 	%p3, %r96, 1;
	@%p3 bra 	$L__BB0_28;
	and.b32  	%r14, %r96, 15;
	setp.lt.u32 	%p4, %r96, 16;
	mov.b32 	%r275, 0;
	@%p4 bra 	$L__BB0_19;
	and.b32  	%r275, %r96, 2147483632;
	neg.s32 	%r287, %r275;
	add.s64 	%rd8, %rd3, 32;
	mov.u32 	%r286, %r2;
$L__BB0_18:
	.pragma "nounroll";
	mul.wide.s32 	%rd16, %r286, 4;
	add.s64 	%rd17, %rd8, %rd16;
	ld.global.u32 	%r106, [%rd17+-32];
	mul.wide.s32 	%rd18, %r106, 4;
	add.s64 	%rd19, %rd2, %rd18;
	ld.global.u32 	%r107, [%rd19];
	ld.global.u32 	%r108, [%rd17+-28];
	mul.wide.s32 	%rd20, %r108, 4;
	add.s64 	%rd21, %rd2, %rd20;
	ld.global.u32 	%r109, [%rd21];
	shl.b32 	%r110, %r109, 1;
	ld.global.u32 	%r111, [%rd17+-24];
	mul.wide.s32 	%rd22, %r111, 4;
	add.s64 	%rd23, %rd2, %rd22;
	ld.global.u32 	%r112, [%rd23];
	add.s32 	%r113, %r107, %r112;
	ld.global.u32 	%r114, [%rd17+-20];
	mul.wide.s32 	%rd24, %r114, 4;
	add.s64 	%rd25, %rd2, %rd24;
	ld.global.u32 	%r115, [%rd25];
	add.s32 	%r116, %r113, %r115;
	ld.global.u32 	%r117, [%rd17+-16];
	mul.wide.s32 	%rd26, %r117, 4;
	add.s64 	%rd27, %rd2, %rd26;
	ld.global.u32 	%r118, [%rd27];
	add.s32 	%r119, %r116, %r118;
	ld.global.u32 	%r120, [%rd17+-12];
	mul.wide.s32 	%rd28, %r120, 4;
	add.s64 	%rd29, %rd2, %rd28;
	ld.global.u32 	%r121, [%rd29];
	add.s32 	%r122, %r119, %r121;
	ld.global.u32 	%r123, [%rd17+-8];
	mul.wide.s32 	%rd30, %r123, 4;
	add.s64 	%rd31, %rd2, %rd30;
	ld.global.u32 	%r124, [%rd31];
	add.s32 	%r125, %r122, %r124;
	ld.global.u32 	%r126, [%rd17+-4];
	mul.wide.s32 	%rd32, %r126, 4;
	add.s64 	%rd33, %rd2, %rd32;
	ld.global.u32 	%r127, [%rd33];
	add.s32 	%r128, %r125, %r127;
	ld.global.u32 	%r129, [%rd17];
	mul.wide.s32 	%rd34, %r129, 4;
	add.s64 	%rd35, %rd2, %rd34;
	ld.global.u32 	%r130, [%rd35];
	add.s32 	%r131, %r128, %r130;
	ld.global.u32 	%r132, [%rd17+4];
	mul.wide.s32 	%rd36, %r132, 4;
	add.s64 	%rd37, %rd2, %rd36;
	ld.global.u32 	%r133, [%rd37];
	add.s32 	%r134, %r131, %r133;
	ld.global.u32 	%r135, [%rd17+8];
	mul.wide.s32 	%rd38, %r135, 4;
	add.s64 	%rd39, %rd2, %rd38;
	ld.global.u32 	%r136, [%rd39];
	add.s32 	%r137, %r134, %r136;
	ld.global.u32 	%r138, [%rd17+12];
	mul.wide.s32 	%rd40, %r138, 4;
	add.s64 	%rd41, %rd2, %rd40;
	ld.global.u32 	%r139, [%rd41];
	add.s32 	%r140, %r137, %r139;
	ld.global.u32 	%r141, [%rd17+16];
	mul.wide.s32 	%rd42, %r141, 4;
	add.s64 	%rd43, %rd2, %rd42;
	ld.global.u32 	%r142, [%rd43];
	add.s32 	%r143, %r140, %r142;
	ld.global.u32 	%r144, [%rd17+20];
	mul.wide.s32 	%rd44, %r144, 4;
	add.s64 	%rd45, %rd2, %rd44;
	ld.global.u32 	%r145, [%rd45];
	add.s32 	%r146, %r143, %r145;
	ld.global.u32 	%r147, [%rd17+24];
	mul.wide.s32 	%rd46, %r147, 4;
	add.s64 	%rd47, %rd2, %rd46;
	ld.global.u32 	%r148, [%rd47];
	add.s32 	%r149, %r146, %r148;
	ld.global.u32 	%r150, [%rd17+28];
	mul.wide.s32 	%rd48, %r150, 4;
	add.s64 	%rd49, %rd2, %rd48;
	ld.global.u32 	%r151, [%rd49];
	add.s32 	%r152, %r149, %r151;
	shl.b32 	%r153, %r152, 1;
	add.s32 	%r154, %r153, %r110;
	sub.s32 	%r155, %r285, %r154;
	add.s32 	%r285, %r155, 16;
	add.s32 	%r287, %r287, 16;
	add.s32 	%r286, %r286, 16;
	setp.eq.s32 	%p5, %r287, 0;
	@%p5 bra 	$L__BB0_19;
	bra.uni 	$L__BB0_18;
$L__BB0_19:
	setp.eq.s32 	%p6, %r14, 0;
	@%p6 bra 	$L__BB0_28;
	and.b32  	%r20, %r96, 7;
	setp.lt.u32 	%p7, %r14, 8;
	@%p7 bra 	$L__BB0_22;
	add.s32 	%r157, %r275, %r2;
	mul.wide.s32 	%rd50, %r157, 4;
	add.s64 	%rd51, %rd3, %rd50;
	ld.global.u32 	%r158, [%rd51];
	mul.wide.s32 	%rd52, %r158, 4;
	add.s64 	%rd53, %rd2, %rd52;
	ld.global.u32 	%r159, [%rd53];
	ld.global.u32 	%r160, [%rd51+4];
	mul.wide.s32 	%rd54, %r160, 4;
	add.s64 	%rd55, %rd2, %rd54;
	ld.global.u32 	%r161, [%rd55];
	shl.b32 	%r162, %r161, 1;
	ld.global.u32 	%r163, [%rd51+8];
	mul.wide.s32 	%rd56, %r163, 4;
	add.s64 	%rd57, %rd2, %rd56;
	ld.global.u32 	%r164, [%rd57];
	add.s32 	%r165, %r159, %r164;
	ld.global.u32 	%r166, [%rd51+12];
	mul.wide.s32 	%rd58, %r166, 4;
	add.s64 	%rd59, %rd2, %rd58;
	ld.global.u32 	%r167, [%rd59];
	add.s32 	%r168, %r165, %r167;
	ld.global.u32 	%r169, [%rd51+16];
	mul.wide.s32 	%rd60, %r169, 4;
	add.s64 	%rd61, %rd2, %rd60;
	ld.global.u32 	%r170, [%rd61];
	add.s32 	%r171, %r168, %r170;
	ld.global.u32 	%r172, [%rd51+20];
	mul.wide.s32 	%rd62, %r172, 4;
	add.s64 	%rd63, %rd2, %rd62;
	ld.global.u32 	%r173, [%rd63];
	add.s32 	%r174, %r171, %r173;
	ld.global.u32 	%r175, [%rd51+24];
	mul.wide.s32 	%rd64, %r175, 4;
	add.s64 	%rd65, %rd2, %rd64;
	ld.global.u32 	%r176, [%rd65];
	add.s32 	%r177, %r174, %r176;
	ld.global.u32 	%r178, [%rd51+28];
	mul.wide.s32 	%rd66, %r178, 4;
	add.s64 	%rd67, %rd2, %rd66;
	ld.global.u32 	%r179, [%rd67];
	add.s32 	%r180, %r177, %r179;
	shl.b32 	%r181, %r180, 1;
	add.s32 	%r182, %r181, %r162;
	sub.s32 	%r183, %r285, %r182;
	add.s32 	%r285, %r183, 8;
	add.s32 	%r275, %r275, 8;
$L__BB0_22:
	setp.eq.s32 	%p8, %r20, 0;
	@%p8 bra 	$L__BB0_28;
	and.b32  	%r26, %r96, 3;
	setp.lt.u32 	%p9, %r20, 4;
	@%p9 bra 	$L__BB0_25;
	add.s32 	%r185, %r275, %r2;
	mul.wide.s32 	%rd68, %r185, 4;
	add.s64 	%rd69, %rd3, %rd68;
	ld.global.u32 	%r186, [%rd69];
	mul.wide.s32 	%rd70, %r186, 4;
	add.s64 	%rd71, %rd2, %rd70;
	ld.global.u32 	%r187, [%rd71];
	ld.global.u32 	%r188, [%rd69+4];
	mul.wide.s32 	%rd72, %r188, 4;
	add.s64 	%rd73, %rd2, %rd72;
	ld.global.u32 	%r189, [%rd73];
	shl.b32 	%r190, %r189, 1;
	ld.global.u32 	%r191, [%rd69+8];
	mul.wide.s32 	%rd74, %r191, 4;
	add.s64 	%rd75, %rd2, %rd74;
	ld.global.u32 	%r192, [%rd75];
	add.s32 	%r193, %r187, %r192;
	ld.global.u32 	%r194, [%rd69+12];
	mul.wide.s32 	%rd76, %r194, 4;
	add.s64 	%rd77, %rd2, %rd76;
	ld.global.u32 	%r195, [%rd77];
	add.s32 	%r196, %r193, %r195;
	shl.b32 	%r197, %r196, 1;
	add.s32 	%r198, %r197, %r190;
	sub.s32 	%r199, %r285, %r198;
	add.s32 	%r285, %r199, 4;
	add.s32 	%r275, %r275, 4;
$L__BB0_25:
	setp.eq.s32 	%p10, %r26, 0;
	@%p10 bra 	$L__BB0_28;
	add.s32 	%r283, %r275, %r2;
	neg.s32 	%r282, %r26;
$L__BB0_27:
	.pragma "nounroll";
	mul.wide.s32 	%rd78, %r283, 4;
	add.s64 	%rd79, %rd3, %rd78;
	ld.global.u32 	%r200, [%rd79];
	mul.wide.s32 	%rd80, %r200, 4;
	add.s64 	%rd81, %rd2, %rd80;
	ld.global.u32 	%r201, [%rd81];
	shl.b32 	%r202, %r201, 1;
	sub.s32 	%r203, %r285, %r202;
	add.s32 	%r285, %r203, 1;
	add.s32 	%r283, %r283, 1;
	add.s32 	%r282, %r282, 1;
	setp.ne.s32 	%p11, %r282, 0;
	@%p11 bra 	$L__BB0_27;
$L__BB0_28:
	setp.lt.s32 	%p12, %r96, 1;
	@%p12 bra 	$L__BB0_50;
	add.s32 	%r41, %r285, -1;
	and.b32  	%r42, %r96, 3;
	setp.lt.u32 	%p13, %r96, 4;
	mov.b32 	%r300, 0;
	@%p13 bra 	$L__BB0_44;
	and.b32  	%r300, %r96, 2147483644;
	neg.s32 	%r290, %r300;
	add.s64 	%rd9, %rd3, 8;
	mov.u32 	%r289, %r2;
$L__BB0_31:
	mul.wide.s32 	%rd82, %r289, 4;
	add.s64 	%rd10, %rd9, %rd82;
	ld.global.u32 	%r53, [%rd10+-8];
	mul.wide.s32 	%rd83, %r53, 4;
	add.s64 	%rd84, %rd2, %rd83;
	ld.global.u32 	%r206, [%rd84];
	shl.b32 	%r207, %r206, 1;
	add.s32 	%r54, %r41, %r207;
	setp.lt.s32 	%p14, %r54, 0;
	mov.b32 	%r291, 1;
	@%p14 bra 	$L__BB0_34;
	setp.ne.s32 	%p15, %r54, 0;
	mov.b32 	%r291, 0;
	@%p15 bra 	$L__BB0_34;
	ld.global.u32 	%r291, [%rd7];
$L__BB0_34:
	add.s64 	%rd86, %rd1, %rd83;
	st.global.u32 	[%rd86], %r291;
	ld.global.u32 	%r57, [%rd10+-4];
	mul.wide.s32 	%rd87, %r57, 4;
	add.s64 	%rd88, %rd2, %rd87;
	ld.global.u32 	%r210, [%rd88];
	shl.b32 	%r211, %r210, 1;
	add.s32 	%r58, %r41, %r211;
	setp.lt.s32 	%p16, %r58, 0;
	mov.b32 	%r292, 1;
	@%p16 bra 	$L__BB0_37;
	setp.ne.s32 	%p17, %r58, 0;
	mov.b32 	%r292, 0;
	@%p17 bra 	$L__BB0_37;
	ld.global.u32 	%r292, [%rd7];
$L__BB0_37:
	add.s64 	%rd90, %rd1, %rd87;
	st.global.u32 	[%rd90], %r292;
	ld.global.u32 	%r61, [%rd10];
	mul.wide.s32 	%rd91, %r61, 4;
	add.s64 	%rd92, %rd2, %rd91;
	ld.global.u32 	%r214, [%rd92];
	shl.b32 	%r215, %r214, 1;
	add.s32 	%r62, %r41, %r215;
	setp.lt.s32 	%p18, %r62, 0;
	mov.b32 	%r293, 1;
	@%p18 bra 	$L__BB0_40;
	setp.ne.s32 	%p19, %r62, 0;
	mov.b32 	%r293, 0;
	@%p19 bra 	$L__BB0_40;
	ld.global.u32 	%r293, [%rd7];
$L__BB0_40:
	add.s64 	%rd94, %rd1, %rd91;
	st.global.u32 	[%rd94], %r293;
	ld.global.u32 	%r65, [%rd10+4];
	mul.wide.s32 	%rd95, %r65, 4;
	add.s64 	%rd96, %rd2, %rd95;
	ld.global.u32 	%r218, [%rd96];
	shl.b32 	%r219, %r218, 1;
	add.s32 	%r66, %r41, %r219;
	setp.lt.s32 	%p20, %r66, 0;
	mov.b32 	%r294, 1;
	@%p20 bra 	$L__BB0_43;
	setp.ne.s32 	%p21, %r66, 0;
	mov.b32 	%r294, 0;
	@%p21 bra 	$L__BB0_43;
	ld.global.u32 	%r294, [%rd7];
$L__BB0_43:
	add.s64 	%rd98, %rd1, %rd95;
	st.global.u32 	[%rd98], %r294;
	add.s32 	%r290, %r290, 4;
	add.s32 	%r289, %r289, 4;
	setp.eq.s32 	%p22, %r290, 0;
	@%p22 bra 	$L__BB0_44;
	bra.uni 	$L__BB0_31;
$L__BB0_44:
	setp.eq.s32 	%p23, %r42, 0;
	@%p23 bra 	$L__BB0_50;
	add.s32 	%r302, %r300, %r2;
	neg.s32 	%r301, %r42;
$L__BB0_46:
	.pragma "nounroll";
	mul.wide.s32 	%rd99, %r302, 4;
	add.s64 	%rd100, %rd3, %rd99;
	ld.global.u32 	%r90, [%rd100];
	mul.wide.s32 	%rd101, %r90, 4;
	add.s64 	%rd102, %rd2, %rd101;
	ld.global.u32 	%r222, [%rd102];
	shl.b32 	%r223, %r222, 1;
	add.s32 	%r91, %r41, %r223;
	setp.lt.s32 	%p24, %r91, 0;
	mov.b32 	%r303, 1;
	@%p24 bra 	$L__BB0_49;
	setp.ne.s32 	%p25, %r91, 0;
	mov.b32 	%r303, 0;
	@%p25 bra 	$L__BB0_49;
	ld.global.u32 	%r303, [%rd7];
$L__BB0_49:
	add.s64 	%rd104, %rd1, %rd101;
	st.global.u32 	[%rd104], %r303;
	add.s32 	%r302, %r302, 1;
	add.s32 	%r301, %r301, 1;
	setp.ne.s32 	%p26, %r301, 0;
	@%p26 bra 	$L__BB0_46;
$L__BB0_50:
	ret;

}
	// .globl	_Z11CheckPassGBPiS_iii
.visible .entry _Z11CheckPassGBPiS_iii(
	.param .u64 .ptr .align 1 _Z11CheckPassGBPiS_iii_param_0,
	.param .u64 .ptr .align 1 _Z11CheckPassGBPiS_iii_param_1,
	.param .u32 _Z11CheckPassGBPiS_iii_param_2,
	.param .u32 _Z11CheckPassGBPiS_iii_param_3,
	.param .u32 _Z11CheckPassGBPiS_iii_param_4
)
{
	.reg .pred 	%p<20>;
	.reg .b32 	%r<207>;
	.reg .b64 	%rd<28>;

	ld.param.u64 	%rd6, [_Z11CheckPassGBPiS_iii_param_0];
	ld.param.u64 	%rd7, [_Z11CheckPassGBPiS_iii_param_1];
	ld.param.u32 	%r56, [_Z11CheckPassGBPiS_iii_param_2];
	ld.param.u32 	%r55, [_Z11CheckPassGBPiS_iii_param_4];
	cvta.to.global.u64 	%rd1, %rd6;
	cvta.to.global.u64 	%rd2, %rd7;
	mov.u32 	%r57, %tid.x;
	mov.u32 	%r58, %ctaid.x;
	mov.u32 	%r59, %ntid.x;
	mad.lo.s32 	%r60, %r58, %r59, %r57;
	mul.lo.s32 	%r1, %r55, %r60;
	setp.ge.s32 	%p1, %r60, %r56;
	@%p1 bra 	$L__BB1_27;
	setp.lt.s32 	%p2, %r55, 1;
	mov.b32 	%r196, 0;
	@%p2 bra 	$L__BB1_14;
	and.b32  	%r2, %r55, 15;
	setp.lt.u32 	%p3, %r55, 16;
	mov.b32 	%r196, 0;
	mov.u32 	%r186, %r196;
	@%p3 bra 	$L__BB1_5;
	and.b32  	%r186, %r55, 2147483632;
	neg.s32 	%r198, %r186;
	add.s64 	%rd3, %rd2, 32;
	mov.b32 	%r196, 0;
	mov.u32 	%r197, %r1;
$L__BB1_4:
	.pragma "nounroll";
	mul.wide.s32 	%rd8, %r197, 4;
	add.s64 	%rd9, %rd3, %rd8;
	ld.global.u32 	%r65, [%rd9+-32];
	xor.b32  	%r66, %r65, %r196;
	ld.global.u32 	%r67, [%rd9+-28];
	xor.b32  	%r68, %r67, %r66;
	ld.global.u32 	%r69, [%rd9+-24];
	xor.b32  	%r70, %r69, %r68;
	ld.global.u32 	%r71, [%rd9+-20];
	xor.b32  	%r72, %r71, %r70;
	ld.global.u32 	%r73, [%rd9+-16];
	xor.b32  	%r74, %r73, %r72;
	ld.global.u32 	%r75, [%rd9+-12];
	xor.b32  	%r76, %r75, %r74;
	ld.global.u32 	%r77, [%rd9+-8];
	xor.b32  	%r78, %r77, %r76;
	ld.global.u32 	%r79, [%rd9+-4];
	xor.b32  	%r80, %r79, %r78;
	ld.global.u32 	%r81, [%rd9];
	xor.b32  	%r82, %r81, %r80;
	ld.global.u32 	%r83, [%rd9+4];
	xor.b32  	%r84, %r83, %r82;
	ld.global.u32 	%r85, [%rd9+8];
	xor.b32  	%r86, %r85, %r84;
	ld.global.u32 	%r87, [%rd9+12];
	xor.b32  	%r88, %r87, %r86;
	ld.global.u32 	%r89, [%rd9+16];
	xor.b32  	%r90, %r89, %r88;
	ld.global.u32 	%r91, [%rd9+20];
	xor.b32  	%r92, %r91, %r90;
	ld.global.u32 	%r93, [%rd9+24];
	xor.b32  	%r94, %r93, %r92;
	ld.global.u32 	%r95, [%rd9+28];
	xor.b32  	%r196, %r95, %r94;
	add.s32 	%r198, %r198, 16;
	add.s32 	%r197, %r197, 16;
	setp.eq.s32 	%p4, %r198, 0;
	@%p4 bra 	$L__BB1_5;
	bra.uni 	$L__BB1_4;
$L__BB1_5:
	setp.eq.s32 	%p5, %r2, 0;
	@%p5 bra 	$L__BB1_14;
	and.b32  	%r8, %r55, 7;
	setp.lt.u32 	%p6, %r2, 8;
	@%p6 bra 	$L__BB1_8;
	add.s32 	%r97, %r186, %r1;
	mul.wide.s32 	%rd10, %r97, 4;
	add.s64 	%rd11, %rd2, %rd10;
	ld.global.u32 	%r98, [%rd11];
	ld.global.u32 	%r99, [%rd11+4];
	xor.b32  	%r100, %r98, %r99;
	ld.global.u32 	%r101, [%rd11+8];
	xor.b32  	%r102, %r100, %r101;
	ld.global.u32 	%r103, [%rd11+12];
	xor.b32  	%r104, %r102, %r103;
	ld.global.u32 	%r105, [%rd11+16];
	xor.b32  	%r106, %r104, %r105;
	ld.global.u32 	%r107, [%rd11+20];
	xor.b32  	%r108, %r106, %r107;
	ld.global.u32 	%r109, [%rd11+24];
	xor.b32  	%r110, %r108, %r109;
	ld.global.u32 	%r111, [%rd11+28];
	xor.b32  	%r112, %r110, %r111;
	xor.b32  	%r196, %r112, %r196;
	add.s32 	%r186, %r186, 8;
$L__BB1_8:
	setp.eq.s32 	%p7, %r8, 0;
	@%p7 bra 	$L__BB1_14;
	and.b32  	%r14, %r55, 3;
	setp.lt.u32 	%p8, %r8, 4;
	@%p8 bra 	$L__BB1_11;
	add.s32 	%r114, %r186, %r1;
	mul.wide.s32 	%rd12, %r114, 4;
	add.s64 	%rd13, %rd2, %rd12;
	ld.global.u32 	%r115, [%rd13];
	ld.global.u32 	%r116, [%rd13+4];
	xor.b32  	%r117, %r115, %r116;
	ld.global.u32 	%r118, [%rd13+8];
	xor.b32  	%r119, %r117, %r118;
	ld.global.u32 	%r120, [%rd13+12];
	xor.b32  	%r121, %r119, %r120;
	xor.b32  	%r196, %r121, %r196;
	add.s32 	%r186, %r186, 4;
$L__BB1_11:
	setp.eq.s32 	%p9, %r14, 0;
	@%p9 bra 	$L__BB1_14;
	add.s32 	%r194, %r186, %r1;
	neg.s32 	%r193, %r14;
$L__BB1_13:
	.pragma "nounroll";
	mul.wide.s32 	%rd14, %r194, 4;
	add.s64 	%rd15, %rd2, %rd14;
	ld.global.u32 	%r122, [%rd15];
	xor.b32  	%r196, %r122, %r196;
	add.s32 	%r194, %r194, 1;
	add.s32 	%r193, %r193, 1;
	setp.ne.s32 	%p10, %r193, 0;
	@%p10 bra 	$L__BB1_13;
$L__BB1_14:
	setp.lt.s32 	%p11, %r55, 1;
	@%p11 bra 	$L__BB1_27;
	and.b32  	%r29, %r55, 15;
	setp.lt.u32 	%p12, %r55, 16;
	mov.b32 	%r202, 0;
	@%p12 bra 	$L__BB1_18;
	and.b32  	%r202, %r55, 2147483632;
	neg.s32 	%r201, %r202;
	add.s64 	%rd4, %rd2, 32;
	add.s64 	%rd5, %rd1, 32;
	mov.u32 	%r200, %r1;
$L__BB1_17:
	.pragma "nounroll";
	mul.wide.s32 	%rd16, %r200, 4;
	add.s64 	%rd17, %rd4, %rd16;
	add.s64 	%rd18, %rd5, %rd16;
	ld.global.u32 	%r124, [%rd17+-32];
	xor.b32  	%r125, %r124, %r196;
	st.global.u32 	[%rd18+-32], %r125;
	ld.global.u32 	%r126, [%rd17+-28];
	xor.b32  	%r127, %r126, %r196;
	st.global.u32 	[%rd18+-28], %r127;
	ld.global.u32 	%r128, [%rd17+-24];
	xor.b32  	%r129, %r128, %r196;
	st.global.u32 	[%rd18+-24], %r129;
	ld.global.u32 	%r130, [%rd17+-20];
	xor.b32  	%r131, %r130, %r196;
	st.global.u32 	[%rd18+-20], %r131;
	ld.global.u32 	%r132, [%rd17+-16];
	xor.b32  	%r133, %r132, %r196;
	st.global.u32 	[%rd18+-16], %r133;
	ld.global.u32 	%r134, [%rd17+-12];
	xor.b32  	%r135, %r134, %r196;
	st.global.u32 	[%rd18+-12], %r135;
	ld.global.u32 	%r136, [%rd17+-8];
	xor.b32  	%r137, %r136, %r196;
	st.global.u32 	[%rd18+-8], %r137;
	ld.global.u32 	%r138, [%rd17+-4];
	xor.b32  	%r139, %r138, %r196;
	st.global.u32 	[%rd18+-4], %r139;
	ld.global.u32 	%r140, [%rd17];
	xor.b32  	%r141, %r140, %r196;
	st.global.u32 	[%rd18], %r141;
	ld.global.u32 	%r142, [%rd17+4];
	xor.b32  	%r143, %r142, %r196;
	st.global.u32 	[%rd18+4], %r143;
	ld.global.u32 	%r144, [%rd17+8];
	xor.b32  	%r145, %r144, %r196;
	st.global.u32 	[%rd18+8], %r145;
	ld.global.u32 	%r146, [%rd17+12];
	xor.b32  	%r147, %r146, %r196;
	st.global.u32 	[%rd18+12], %r147;
	ld.global.u32 	%r148, [%rd17+16];
	xor.b32  	%r149, %r148, %r196;
	st.global.u32 	[%rd18+16], %r149;
	ld.global.u32 	%r150, [%rd17+20];
	xor.b32  	%r151, %r150, %r196;
	st.global.u32 	[%rd18+20], %r151;
	ld.global.u32 	%r152, [%rd17+24];
	xor.b32  	%r153, %r152, %r196;
	st.global.u32 	[%rd18+24], %r153;
	ld.global.u32 	%r154, [%rd17+28];
	xor.b32  	%r155, %r154, %r196;
	st.global.u32 	[%rd18+28], %r155;
	add.s32 	%r201, %r201, 16;
	add.s32 	%r200, %r200, 16;
	setp.ne.s32 	%p13, %r201, 0;
	@%p13 bra 	$L__BB1_17;
$L__BB1_18:
	setp.eq.s32 	%p14, %r29, 0;
	@%p14 bra 	$L__BB1_27;
	and.b32  	%r43, %r55, 7;
	setp.lt.u32 	%p15, %r29, 8;
	@%p15 bra 	$L__BB1_21;
	add.s32 	%r156, %r202, %r1;
	mul.wide.s32 	%rd19, %r156, 4;
	add.s64 	%rd20, %rd2, %rd19;
	ld.global.u32 	%r157, [%rd20];
	xor.b32  	%r158, %r157, %r196;
	add.s64 	%rd21, %rd1, %rd19;
	st.global.u32 	[%rd21], %r158;
	ld.global.u32 	%r159, [%rd20+4];
	xor.b32  	%r160, %r159, %r196;
	st.global.u32 	[%rd21+4], %r160;
	ld.global.u32 	%r161, [%rd20+8];
	xor.b32  	%r162, %r161, %r196;
	st.global.u32 	[%rd21+8], %r162;
	ld.global.u32 	%r163, [%rd20+12];
	xor.b32  	%r164, %r163, %r196;
	st.global.u32 	[%rd21+12], %r164;
	ld.global.u32 	%r165, [%rd20+16];
	xor.b32  	%r166, %r165, %r196;
	st.global.u32 	[%rd21+16], %r166;
	ld.global.u32 	%r167, [%rd20+20];
	xor.b32  	%r168, %r167, %r196;
	st.global.u32 	[%rd21+20], %r168;
	ld.global.u32 	%r169, [%rd20+24];
	xor.b32  	%r170, %r169, %r196;
	st.global.u32 	[%rd21+24], %r170;
	ld.global.u32 	%r171, [%rd20+28];
	xor.b32  	%r172, %r171, %r196;
	st.global.u32 	[%rd21+28], %r172;
	add.s32 	%r202, %r202, 8;
$L__BB1_21:
	setp.eq.s32 	%p16, %r43, 0;
	@%p16 bra 	$L__BB1_27;
	and.b32  	%r46, %r55, 3;
	setp.lt.u32 	%p17, %r43, 4;
	@%p17 bra 	$L__BB1_24;
	add.s32 	%r173, %r202, %r1;
	mul.wide.s32 	%rd22, %r173, 4;
	add.s64 	%rd23, %rd2, %rd22;
	ld.global.u32 	%r174, [%rd23];
	xor.b32  	%r175, %r174, %r196;
	add.s64 	%rd24, %rd1, %rd22;
	st.global.u32 	[%rd24], %r175;
	ld.global.u32 	%r176, [%rd23+4];
	xor.b32  	%r177, %r176, %r196;
	st.global.u32 	[%rd24+4], %r177;
	ld.global.u32 	%r178, [%rd23+8];
	xor.b32  	%r179, %r178, %r196;
	st.global.u32 	[%rd24+8], %r179;
	ld.global.u32 	%r180, [%rd23+12];
	xor.b32  	%r181, %r180, %r196;
	st.global.u32 	[%rd24+12], %r181;
	add.s32 	%r202, %r202, 4;
$L__BB1_24:
	setp.eq.s32 	%p18, %r46, 0;
	@%p18 bra 	$L__BB1_27;
	add.s32 	%r206, %r202, %r1;
	neg.s32 	%r205, %r46;
$L__BB1_26:
	.pragma "nounroll";
	mul.wide.s32 	%rd25, %r206, 4;
	add.s64 	%rd26, %rd1, %rd25;
	add.s64 	%rd27, %rd2, %rd25;
	ld.global.u32 	%r182, [%rd27];
	xor.b32  	%r183, %r182, %r196;
	st.global.u32 	[%rd26], %r183;
	add.s32 	%r206, %r206, 1;
	add.s32 	%r205, %r205, 1;
	setp.ne.s32 	%p19, %r205, 0;
	@%p19 bra 	$L__BB1_26;
$L__BB1_27:
	ret;

}
	// .globl	_Z6APP_GBPiS_S_S_iiii
.visible .entry _Z6APP_GBPiS_S_S_iiii(
	.param .u64 .ptr .align 1 _Z6APP_GBPiS_S_S_iiii_param_0,
	.param .u64 .ptr .align 1 _Z6APP_GBPiS_S_S_iiii_param_1,
	.param .u64 .ptr .align 1 _Z6APP_GBPiS_S_S_iiii_param_2,
	.param .u64 .ptr .align 1 _Z6APP_GBPiS_S_S_iiii_param_3,
	.param .u32 _Z6APP_GBPiS_S_S_iiii_param_4,
	.param .u32 _Z6APP_GBPiS_S_S_iiii_param_5,
	.param .u32 _Z6APP_GBPiS_S_S_iiii_param_6,
	.param .u32 _Z6APP_GBPiS_S_S_iiii_param_7
)
{
	.reg .pred 	%p<13>;
	.reg .b32 	%r<162>;
	.reg .b64 	%rd<84>;

	ld.param.u64 	%rd6, [_Z6APP_GBPiS_S_S_iiii_param_0];
	ld.param.u64 	%rd7, [_Z6APP_GBPiS_S_S_iiii_param_1];
	ld.param.u64 	%rd5, [_Z6APP_GBPiS_S_S_iiii_param_2];
	ld.param.u64 	%rd8, [_Z6APP_GBPiS_S_S_iiii_param_3];
	ld.param.u32 	%r38, [_Z6APP_GBPiS_S_S_iiii_param_4];
	ld.param.u32 	%r39, [_Z6APP_GBPiS_S_S_iiii_param_5];
	cvta.to.global.u64 	%rd1, %rd7;
	cvta.to.global.u64 	%rd2, %rd8;
	cvta.to.global.u64 	%rd3, %rd6;
	mov.u32 	%r40, %tid.x;
	mov.u32 	%r41, %ctaid.x;
	mov.u32 	%r42, %ntid.x;
	mad.lo.s32 	%r1, %r41, %r42, %r40;
	mul.lo.s32 	%r2, %r38, %r1;
	setp.ge.s32 	%p1, %r1, %r39;
	@%p1 bra 	$L__BB2_19;
	cvta.to.global.u64 	%rd9, %rd5;
	mul.wide.s32 	%rd10, %r1, 4;
	add.s64 	%rd11, %rd9, %rd10;
	ld.global.u32 	%r3, [%rd11];
	shl.b32 	%r43, %r3, 1;
	sub.s32 	%r161, 1, %r43;
	setp.lt.s32 	%p2, %r38, 1;
	@%p2 bra 	$L__BB2_14;
	and.b32  	%r5, %r38, 15;
	setp.lt.u32 	%p3, %r38, 16;
	mov.b32 	%r154, 0;
	@%p3 bra 	$L__BB2_5;
	and.b32  	%r154, %r38, 2147483632;
	neg.s32 	%r147, %r154;
	add.s64 	%rd4, %rd2, 32;
	mov.u32 	%r146, %r2;
$L__BB2_4:
	.pragma "nounroll";
	mul.wide.s32 	%rd12, %r146, 4;
	add.s64 	%rd13, %rd4, %rd12;
	ld.global.u32 	%r46, [%rd13+-32];
	mul.wide.s32 	%rd14, %r46, 4;
	add.s64 	%rd15, %rd1, %rd14;
	ld.global.u32 	%r47, [%rd15];
	ld.global.u32 	%r48, [%rd13+-28];
	mul.wide.s32 	%rd16, %r48, 4;
	add.s64 	%rd17, %rd1, %rd16;
	ld.global.u32 	%r49, [%rd17];
	shl.b32 	%r50, %r49, 1;
	ld.global.u32 	%r51, [%rd13+-24];
	mul.wide.s32 	%rd18, %r51, 4;
	add.s64 	%rd19, %rd1, %rd18;
	ld.global.u32 	%r52, [%rd19];
	add.s32 	%r53, %r47, %r52;
	ld.global.u32 	%r54, [%rd13+-20];
	mul.wide.s32 	%rd20, %r54, 4;
	add.s64 	%rd21, %rd1, %rd20;
	ld.global.u32 	%r55, [%rd21];
	add.s32 	%r56, %r53, %r55;
	ld.global.u32 	%r57, [%rd13+-16];
	mul.wide.s32 	%rd22, %r57, 4;
	add.s64 	%rd23, %rd1, %rd22;
	ld.global.u32 	%r58, [%rd23];
	add.s32 	%r59, %r56, %r58;
	ld.global.u32 	%r60, [%rd13+-12];
	mul.wide.s32 	%rd24, %r60, 4;
	add.s64 	%rd25, %rd1, %rd24;
	ld.global.u32 	%r61, [%rd25];
	add.s32 	%r62, %r59, %r61;
	ld.global.u32 	%r63, [%rd13+-8];
	mul.wide.s32 	%rd26, %r63, 4;
	add.s64 	%rd27, %rd1, %rd26;
	ld.global.u32 	%r64, [%rd27];
	add.s32 	%r65, %r62, %r64;
	ld.global.u32 	%r66, [%rd13+-4];
	mul.wide.s32 	%rd28, %r66, 4;
	add.s64 	%rd29, %rd1, %rd28;
	ld.global.u32 	%r67, [%rd29];
	add.s32 	%r68, %r65, %r67;
	ld.global.u32 	%r69, [%rd13];
	mul.wide.s32 	%rd30, %r69, 4;
	add.s64 	%rd31, %rd1, %rd30;
	ld.global.u32 	%r70, [%rd31];
	add.s32 	%r71, %r68, %r70;
	ld.global.u32 	%r72, [%rd13+4];
	mul.wide.s32 	%rd32, %r72, 4;
	add.s64 	%rd33, %rd1, %rd32;
	ld.global.u32 	%r73, [%rd33];
	add.s32 	%r74, %r71, %r73;
	ld.global.u32 	%r75, [%rd13+8];
	mul.wide.s32 	%rd34, %r75, 4;
	add.s64 	%rd35, %rd1, %rd34;
	ld.global.u32 	%r76, [%rd35];
	add.s32 	%r77, %r74, %r76;
	ld.global.u32 	%r78, [%rd13+12];
	mul.wide.s32 	%rd36, %r78, 4;
	add.s64 	%rd37, %rd1, %rd36;
	ld.global.u32 	%r79, [%rd37];
	add.s32 	%r80, %r77, %r79;
	ld.global.u32 	%r81, [%rd13+16];
	mul.wide.s32 	%rd38, %r81, 4;
	add.s64 	%rd39, %rd1, %rd38;
	ld.global.u32 	%r82, [%rd39];
	add.s32 	%r83, %r80, %r82;
	ld.global.u32 	%r84, [%rd13+20];
	mul.wide.s32 	%rd40, %r84, 4;
	add.s64 	%rd41, %rd1, %rd40;
	ld.global.u32 	%r85, [%rd41];
	add.s32 	%r86, %r83, %r85;
	ld.global.u32 	%r87, [%rd13+24];
	mul.wide.s32 	%rd42, %r87, 4;
	add.s64 	%rd43, %rd1, %rd42;
	ld.global.u32 	%r88, [%rd43];
	add.s32 	%r89, %r86, %r88;
	ld.global.u32 	%r90, [%rd13+28];
	mul.wide.s32 	%rd44, %r90, 4;
	add.s64 	%rd45, %rd1, %rd44;
	ld.global.u32 	%r91, [%rd45];
	add.s32 	%r92, %r89, %r91;
	shl.b32 	%r93, %r92, 1;
	add.s32 	%r94, %r93, %r50;
	sub.s32 	%r95, %r161, %r94;
	add.s32 	%r161, %r95, 16;
	add.s32 	%r147, %r147, 16;
	add.s32 	%r146, %r146, 16;
	setp.ne.s32 	%p4, %r147, 0;
	@%p4 bra 	$L__BB2_4;
$L__BB2_5:
	setp.eq.s32 	%p5, %r5, 0;
	@%p5 bra 	$L__BB2_14;
	and.b32  	%r17, %r38, 7;
	setp.lt.u32 	%p6, %r5, 8;
	@%p6 bra 	$L__BB2_8;
	add.s32 	%r97, %r154, %r2;
	mul.wide.s32 	%rd46, %r97, 4;
	add.s64 	%rd47, %rd2, %rd46;
	ld.global.u32 	%r98, [%rd47];
	mul.wide.s32 	%rd48, %r98, 4;
	add.s64 	%rd49, %rd1, %rd48;
	ld.global.u32 	%r99, [%rd49];
	ld.global.u32 	%r100, [%rd47+4];
	mul.wide.s32 	%rd50, %r100, 4;
	add.s64 	%rd51, %rd1, %rd50;
	ld.global.u32 	%r101, [%rd51];
	shl.b32 	%r102, %r101, 1;
	ld.global.u32 	%r103, [%rd47+8];
	mul.wide.s32 	%rd52, %r103, 4;
	add.s64 	%rd53, %rd1, %rd52;
	ld.global.u32 	%r104, [%rd53];
	add.s32 	%r105, %r99, %r104;
	ld.global.u32 	%r106, [%rd47+12];
	mul.wide.s32 	%rd54, %r106, 4;
	add.s64 	%rd55, %rd1, %rd54;
	ld.global.u32 	%r107, [%rd55];
	add.s32 	%r108, %r105, %r107;
	ld.global.u32 	%r109, [%rd47+16];
	mul.wide.s32 	%rd56, %r109, 4;
	add.s64 	%rd57, %rd1, %rd56;
	ld.global.u32 	%r110, [%rd57];
	add.s32 	%r111, %r108, %r110;
	ld.global.u32 	%r112, [%rd47+20];
	mul.wide.s32 	%rd58, %r112, 4;
	add.s64 	%rd59, %rd1, %rd58;
	ld.global.u32 	%r113, [%rd59];
	add.s32 	%r114, %r111, %r113;
	ld.global.u32 	%r115, [%rd47+24];
	mul.wide.s32 	%rd60, %r115, 4;
	add.s64 	%rd61, %rd1, %rd60;
	ld.global.u32 	%r116, [%rd61];
	add.s32 	%r117, %r114, %r116;
	ld.global.u32 	%r118, [%rd47+28];
	mul.wide.s32 	%rd62, %r118, 4;
	add.s64 	%rd63, %rd1, %rd62;
	ld.global.u32 	%r119, [%rd63];
	add.s32 	%r120, %r117, %r119;
	shl.b32 	%r121, %r120, 1;
	add.s32 	%r122, %r121, %r102;
	sub.s32 	%r123, %r161, %r122;
	add.s32 	%r161, %r123, 8;
	add.s32 	%r154, %r154, 8;
$L__BB2_8:
	setp.eq.s32 	%p7, %r17, 0;
	@%p7 bra 	$L__BB2_14;
	and.b32  	%r23, %r38, 3;
	setp.lt.u32 	%p8, %r17, 4;
	@%p8 bra 	$L__BB2_11;
	add.s32 	%r125, %r154, %r2;
	mul.wide.s32 	%rd64, %r125, 4;
	add.s64 	%rd65, %rd2, %rd64;
	ld.global.u32 	%r126, [%rd65];
	mul.wide.s32 	%rd66, %r126, 4;
	add.s64 	%rd67, %rd1, %rd66;
	ld.global.u32 	%r127, [%rd67];
	ld.global.u32 	%r128, [%rd65+4];
	mul.wide.s32 	%rd68, %r128, 4;
	add.s64 	%rd69, %rd1, %rd68;
	ld.global.u32 	%r129, [%rd69];
	shl.b32 	%r130, %r129, 1;
	ld.global.u32 	%r131, [%rd65+8];
	mul.wide.s32 	%rd70, %r131, 4;
	add.s64 	%rd71, %rd1, %rd70;
	ld.global.u32 	%r132, [%rd71];
	add.s32 	%r133, %r127, %r132;
	ld.global.u32 	%r134, [%rd65+12];
	mul.wide.s32 	%rd72, %r134, 4;
	add.s64 	%rd73, %rd1, %rd72;
	ld.global.u32 	%r135, [%rd73];
	add.s32 	%r136, %r133, %r135;
	shl.b32 	%r137, %r136, 1;
	add.s32 	%r138, %r137, %r130;
	sub.s32 	%r139, %r161, %r138;
	add.s32 	%r161, %r139, 4;
	add.s32 	%r154, %r154, 4;
$L__BB2_11:
	setp.eq.s32 	%p9, %r23, 0;
	@%p9 bra 	$L__BB2_14;
	add.s32 	%r159, %r154, %r2;
	neg.s32 	%r158, %r23;
$L__BB2_13:
	.pragma "nounroll";
	mul.wide.s32 	%rd74, %r159, 4;
	add.s64 	%rd75, %rd2, %rd74;
	ld.global.u32 	%r140, [%rd75];
	mul.wide.s32 	%rd76, %r140, 4;
	add.s64 	%rd77, %rd1, %rd76;
	ld.global.u32 	%r141, [%rd77];
	shl.b32 	%r142, %r141, 1;
	sub.s32 	%r143, %r161, %r142;
	add.s32 	%r161, %r143, 1;
	add.s32 	%r159, %r159, 1;
	add.s32 	%r158, %r158, 1;
	setp.ne.s32 	%p10, %r158, 0;
	@%p10 bra 	$L__BB2_13;
$L__BB2_14:
	setp.lt.s32 	%p11, %r161, 1;
	@%p11 bra 	$L__BB2_16;
	add.s64 	%rd83, %rd3, %rd10;
	mov.b32 	%r145, 0;
	st.global.u32 	[%rd83], %r145;
	bra.uni 	$L__BB2_19;
$L__BB2_16:
	setp.gt.s32 	%p12, %r161, -1;
	@%p12 bra 	$L__BB2_18;
	add.s64 	%rd81, %rd3, %rd10;
	mov.b32 	%r144, 1;
	st.global.u32 	[%rd81], %r144;
	bra.uni 	$L__BB2_19;
$L__BB2_18:
	add.s64 	%rd79, %rd3, %rd10;
	st.global.u32 	[%rd79], %r3;
$L__BB2_19:
	ret;

}
	// .globl	_Z15ComputeSyndromePiS_iiS_
.visible .entry _Z15ComputeSyndromePiS_iiS_(
	.param .u64 .ptr .align 1 _Z15ComputeSyndromePiS_iiS__param_0,
	.param .u64 .ptr .align 1 _Z15ComputeSyndromePiS_iiS__param_1,
	.param .u32 _Z15ComputeSyndromePiS_iiS__param_2,
	.param .u32 _Z15ComputeSyndromePiS_iiS__param_3,
	.param .u64 .ptr .align 1 _Z15ComputeSyndromePiS_iiS__param_4
)
{
	.reg .pred 	%p<15>;
	.reg .b32 	%r<164>;
	.reg .b64 	%rd<74>;
	// demoted variable
	.shared .align 4 .b8 _ZZ15ComputeSyndromePiS_iiS_E7sh_Synd[2592];
	ld.param.u64 	%rd5, [_Z15ComputeSyndromePiS_iiS__param_0];
	ld.param.u64 	%rd6, [_Z15ComputeSyndromePiS_iiS__param_1];
	ld.param.u32 	%r41, [_Z15ComputeSyndromePiS_iiS__param_2];
	ld.param.u32 	%r42, [_Z15ComputeSyndromePiS_iiS__param_3];
	ld.param.u64 	%rd7, [_Z15ComputeSyndromePiS_iiS__param_4];
	cvta.to.global.u64 	%rd1, %rd5;
	cvta.to.global.u64 	%rd2, %rd6;
	cvta.to.global.u64 	%rd3, %rd7;
	mov.u32 	%r1, %tid.x;
	mov.u32 	%r43, %ctaid.x;
	mov.u32 	%r163, %ntid.x;
	mad.lo.s32 	%r3, %r43, %r163, %r1;
	setp.ne.s32 	%p1, %r3, 0;
	@%p1 bra 	$L__BB3_2;
	mov.b32 	%r44, 1;
	st.global.u32 	[%rd3], %r44;
$L__BB3_2:
	setp.lt.s32 	%p2, %r41, 1;
	@%p2 bra 	$L__BB3_15;
	shl.b32 	%r4, %r3, 3;
	and.b32  	%r5, %r41, 15;
	setp.lt.u32 	%p3, %r41, 16;
	mov.b32 	%r154, 0;
	@%p3 bra 	$L__BB3_6;
	and.b32  	%r154, %r41, 2147483632;
	neg.s32 	%r148, %r154;
	add.s64 	%rd4, %rd2, 32;
	mov.u32 	%r147, %r4;
$L__BB3_5:
	.pragma "nounroll";
	mul.wide.s32 	%rd8, %r147, 4;
	add.s64 	%rd9, %rd4, %rd8;
	ld.global.u32 	%r50, [%rd9+-32];
	mul.wide.s32 	%rd10, %r50, 4;
	add.s64 	%rd11, %rd1, %rd10;
	ld.global.u32 	%r51, [%rd11];
	xor.b32  	%r52, %r51, %r162;
	ld.global.u32 	%r53, [%rd9+-28];
	mul.wide.s32 	%rd12, %r53, 4;
	add.s64 	%rd13, %rd1, %rd12;
	ld.global.u32 	%r54, [%rd13];
	xor.b32  	%r55, %r54, %r52;
	ld.global.u32 	%r56, [%rd9+-24];
	mul.wide.s32 	%rd14, %r56, 4;
	add.s64 	%rd15, %rd1, %rd14;
	ld.global.u32 	%r57, [%rd15];
	xor.b32  	%r58, %r57, %r55;
	ld.global.u32 	%r59, [%rd9+-20];
	mul.wide.s32 	%rd16, %r59, 4;
	add.s64 	%rd17, %rd1, %rd16;
	ld.global.u32 	%r60, [%rd17];
	xor.b32  	%r61, %r60, %r58;
	ld.global.u32 	%r62, [%rd9+-16];
	mul.wide.s32 	%rd18, %r62, 4;
	add.s64 	%rd19, %rd1, %rd18;
	ld.global.u32 	%r63, [%rd19];
	xor.b32  	%r64, %r63, %r61;
	ld.global.u32 	%r65, [%rd9+-12];
	mul.wide.s32 	%rd20, %r65, 4;
	add.s64 	%rd21, %rd1, %rd20;
	ld.global.u32 	%r66, [%rd21];
	xor.b32  	%r67, %r66, %r64;
	ld.global.u32 	%r68, [%rd9+-8];
	mul.wide.s32 	%rd22, %r68, 4;
	add.s64 	%rd23, %rd1, %rd22;
	ld.global.u32 	%r69, [%rd23];
	xor.b32  	%r70, %r69, %r67;
	ld.global.u32 	%r71, [%rd9+-4];
	mul.wide.s32 	%rd24, %r71, 4;
	add.s64 	%rd25, %rd1, %rd24;
	ld.global.u32 	%r72, [%rd25];
	xor.b32  	%r73, %r72, %r70;
	ld.global.u32 	%r74, [%rd9];
	mul.wide.s32 	%rd26, %r74, 4;
	add.s64 	%rd27, %rd1, %rd26;
	ld.global.u32 	%r75, [%rd27];
	xor.b32  	%r76, %r75, %r73;
	ld.global.u32 	%r77, [%rd9+4];
	mul.wide.s32 	%rd28, %r77, 4;
	add.s64 	%rd29, %rd1, %rd28;
	ld.global.u32 	%r78, [%rd29];
	xor.b32  	%r79, %r78, %r76;
	ld.global.u32 	%r80, [%rd9+8];
	mul.wide.s32 	%rd30, %r80, 4;
	add.s64 	%rd31, %rd1, %rd30;
	ld.global.u32 	%r81, [%rd31];
	xor.b32  	%r82, %r81, %r79;
	ld.global.u32 	%r83, [%rd9+12];
	mul.wide.s32 	%rd32, %r83, 4;
	add.s64 	%rd33, %rd1, %rd32;
	ld.global.u32 	%r84, [%rd33];
	xor.b32  	%r85, %r84, %r82;
	ld.global.u32 	%r86, [%rd9+16];
	mul.wide.s32 	%rd34, %r86, 4;
	add.s64 	%rd35, %rd1, %rd34;
	ld.global.u32 	%r87, [%rd35];
	xor.b32  	%r88, %r87, %r85;
	ld.global.u32 	%r89, [%rd9+20];
	mul.wide.s32 	%rd36, %r89, 4;
	add.s64 	%rd37, %rd1, %rd36;
	ld.global.u32 	%r90, [%rd37];
	xor.b32  	%r91, %r90, %r88;
	ld.global.u32 	%r92, [%rd9+24];
	mul.wide.s32 	%rd38, %r92, 4;
	add.s64 	%rd39, %rd1, %rd38;
	ld.global.u32 	%r93, [%rd39];
	xor.b32  	%r94, %r93, %r91;
	ld.global.u32 	%r95, [%rd9+28];
	mul.wide.s32 	%rd40, %r95, 4;
	add.s64 	%rd41, %rd1, %rd40;
	ld.global.u32 	%r96, [%rd41];
	xor.b32  	%r162, %r96, %r94;
	add.s32 	%r148, %r148, 16;
	add.s32 	%r147, %r147, 16;
	setp.ne.s32 	%p4, %r148, 0;
	@%p4 bra 	$L__BB3_5;
$L__BB3_6:
	setp.eq.s32 	%p5, %r5, 0;
	@%p5 bra 	$L__BB3_15;
	and.b32  	%r17, %r41, 7;
	setp.lt.u32 	%p6, %r5, 8;
	@%p6 bra 	$L__BB3_9;
	add.s32 	%r98, %r4, %r154;
	mul.wide.s32 	%rd42, %r98, 4;
	add.s64 	%rd43, %rd2, %rd42;
	ld.global.u32 	%r99, [%rd43];
	mul.wide.s32 	%rd44, %r99, 4;
	add.s64 	%rd45, %rd1, %rd44;
	ld.global.u32 	%r100, [%rd45];
	ld.global.u32 	%r101, [%rd43+4];
	mul.wide.s32 	%rd46, %r101, 4;
	add.s64 	%rd47, %rd1, %rd46;
	ld.global.u32 	%r102, [%rd47];
	xor.b32  	%r103, %r100, %r102;
	ld.global.u32 	%r104, [%rd43+8];
	mul.wide.s32 	%rd48, %r104, 4;
	add.s64 	%rd49, %rd1, %rd48;
	ld.global.u32 	%r105, [%rd49];
	xor.b32  	%r106, %r103, %r105;
	ld.global.u32 	%r107, [%rd43+12];
	mul.wide.s32 	%rd50, %r107, 4;
	add.s64 	%rd51, %rd1, %rd50;
	ld.global.u32 	%r108, [%rd51];
	xor.b32  	%r109, %r106, %r108;
	ld.global.u32 	%r110, [%rd43+16];
	mul.wide.s32 	%rd52, %r110, 4;
	add.s64 	%rd53, %rd1, %rd52;
	ld.global.u32 	%r111, [%rd53];
	xor.b32  	%r112, %r109, %r111;
	ld.global.u32 	%r113, [%rd43+20];
	mul.wide.s32 	%rd54, %r113, 4;
	add.s64 	%rd55, %rd1, %rd54;
	ld.global.u32 	%r114, [%rd55];
	xor.b32  	%r115, %r112, %r114;
	ld.global.u32 	%r116, [%rd43+24];
	mul.wide.s32 	%rd56, %r116, 4;
	add.s64 	%rd57, %rd1, %rd56;
	ld.global.u32 	%r117, [%rd57];
	xor.b32  	%r118, %r115, %r117;
	ld.global.u32 	%r119, [%rd43+28];
	mul.wide.s32 	%rd58, %r119, 4;
	add.s64 	%rd59, %rd1, %rd58;
	ld.global.u32 	%r120, [%rd59];
	xor.b32  	%r121, %r118, %r120;
	xor.b32  	%r162, %r121, %r162;
	add.s32 	%r154, %r154, 8;
$L__BB3_9:
	setp.eq.s32 	%p7, %r17, 0;
	@%p7 bra 	$L__BB3_15;
	and.b32  	%r23, %r41, 3;
	setp.lt.u32 	%p8, %r17, 4;
	@%p8 bra 	$L__BB3_12;
	add.s32 	%r123, %r4, %r154;
	mul.wide.s32 	%rd60, %r123, 4;
	add.s64 	%rd61, %rd2, %rd60;
	ld.global.u32 	%r124, [%rd61];
	mul.wide.s32 	%rd62, %r124, 4;
	add.s64 	%rd63, %rd1, %rd62;
	ld.global.u32 	%r125, [%rd63];
	ld.global.u32 	%r126, [%rd61+4];
	mul.wide.s32 	%rd64, %r126, 4;
	add.s64 	%rd65, %rd1, %rd64;
	ld.global.u32 	%r127, [%rd65];
	xor.b32  	%r128, %r125, %r127;
	ld.global.u32 	%r129, [%rd61+8];
	mul.wide.s32 	%rd66, %r129, 4;
	add.s64 	%rd67, %rd1, %rd66;
	ld.global.u32 	%r130, [%rd67];
	xor.b32  	%r131, %r128, %r130;
	ld.global.u32 	%r132, [%rd61+12];
	mul.wide.s32 	%rd68, %r132, 4;
	add.s64 	%rd69, %rd1, %rd68;
	ld.global.u32 	%r133, [%rd69];
	xor.b32  	%r134, %r131, %r133;
	xor.b32  	%r162, %r134, %r162;
	add.s32 	%r154, %r154, 4;
$L__BB3_12:
	setp.eq.s32 	%p9, %r23, 0;
	@%p9 bra 	$L__BB3_15;
	add.s32 	%r160, %r154, %r4;
	neg.s32 	%r159, %r23;
$L__BB3_14:
	.pragma "nounroll";
	mul.wide.s32 	%rd70, %r160, 4;
	add.s64 	%rd71, %rd2, %rd70;
	ld.global.u32 	%r135, [%rd71];
	mul.wide.s32 	%rd72, %r135, 4;
	add.s64 	%rd73, %rd1, %rd72;
	ld.global.u32 	%r136, [%rd73];
	xor.b32  	%r162, %r136, %r162;
	add.s32 	%r160, %r160, 1;
	add.s32 	%r159, %r159, 1;
	setp.ne.s32 	%p10, %r159, 0;
	@%p10 bra 	$L__BB3_14;
$L__BB3_15:
	setp.ge.s32 	%p11, %r3, %r42;
	shl.b32 	%r137, %r1, 2;
	mov.u32 	%r138, _ZZ15ComputeSyndromePiS_iiS_E7sh_Synd;
	add.s32 	%r38, %r138, %r137;
	@%p11 bra 	$L__BB3_17;
	st.shared.u32 	[%r38], %r162;
$L__BB3_17:
	bar.sync 	0;
	setp.lt.u32 	%p12, %r163, 2;
	@%p12 bra 	$L__BB3_19;
$L__BB3_18:
	shr.u32 	%r40, %r163, 1;
	ld.shared.u32 	%r139, [%r38];
	shl.b32 	%r140, %r40, 2;
	add.s32 	%r141, %r38, %r140;
	ld.shared.u32 	%r142, [%r141];
	or.b32  	%r143, %r142, %r139;
	st.shared.u32 	[%r38], %r143;
	bar.sync 	0;
	setp.gt.u32 	%p13, %r163, 3;
	mov.u32 	%r163, %r40;
	@%p13 bra 	$L__BB3_18;
$L__BB3_19:
	setp.ne.s32 	%p14, %r1, 0;
	@%p14 bra 	$L__BB3_21;
	ld.shared.u32 	%r144, [_ZZ15ComputeSyndromePiS_iiS_E7sh_Synd];
	sub.s32 	%r145, 1, %r144;
	atom.global.min.s32 	%r146, [%rd3], %r145;
$L__BB3_21:
	ret;

}


// ===== COMPILED SASS (sm_100) =====

	.target	sm_100

	.elftype	@"ET_EXEC"


//--------------------- .note.nv.tkinfo           --------------------------
	.section	.note.nv.tkinfo,"",@"SHT_NOTE"
	.sectionflags	@"SHF_NOTE_NV_TKINFO"
	.tkinfo
        /*0018*/ 	.word	0x00000002
        /*0030*/ 	.string	""
        /*0030*/ 	.string	"ptxas"
        /*0030*/ 	.string	"Cuda compilation tools, release 13.0, V13.0.88"
        /*0030*/ 	.string	"Build cuda_13.0.r13.0/compiler.36424714_0"
        /*0030*/ 	.string	"-arch sm_100 -m 64 "



//--------------------- .note.nv.cuinfo           --------------------------
	.section	.note.nv.cuinfo,"",@"SHT_NOTE"
	.sectionflags	@"SHF_NOTE_NV_CUINFO"
        /*0018*/ 	.short	0x0002
        /*001a*/ 	.short	0x0064
        /*001c*/ 	.short	0x0082
	.zero		2


//--------------------- .nv.info                  --------------------------
	.section	.nv.info,"",@"SHT_CUDA_INFO"
	.align	4


	//----- nvinfo : EIATTR_REGCOUNT
	.align		4
        /*0000*/ 	.byte	0x04, 0x2f
        /*0002*/ 	.short	(.L_1 - .L_0)
	.align		4
.L_0:
        /*0004*/ 	.word	index@(_Z10DataPassGBPiS_S_S_iiii)
        /*0008*/ 	.word	0x00000020


	//----- nvinfo : EIATTR_FRAME_SIZE
	.align		4
.L_1:
        /*000c*/ 	.byte	0x04, 0x11
        /*000e*/ 	.short	(.L_3 - .L_2)
	.align		4
.L_2:
        /*0010*/ 	.word	index@(_Z10DataPassGBPiS_S_S_iiii)
        /*0014*/ 	.word	0x00000000


	//----- nvinfo : EIATTR_REGCOUNT
	.align		4
.L_3:
        /*0018*/ 	.byte	0x04, 0x2f
        /*001a*/ 	.short	(.L_5 - .L_4)
	.align		4
.L_4:
        /*001c*/ 	.word	index@(_Z11CheckPassGBPiS_iii)
        /*0020*/ 	.word	0x00000018


	//----- nvinfo : EIATTR_FRAME_SIZE
	.align		4
.L_5:
        /*0024*/ 	.byte	0x04, 0x11
        /*0026*/ 	.short	(.L_7 - .L_6)
	.align		4
.L_6:
        /*0028*/ 	.word	index@(_Z11CheckPassGBPiS_iii)
        /*002c*/ 	.word	0x00000000


	//----- nvinfo : EIATTR_REGCOUNT
	.align		4
.L_7:
        /*0030*/ 	.byte	0x04, 0x2f
        /*0032*/ 	.short	(.L_9 - .L_8)
	.align		4
.L_8:
        /*0034*/ 	.word	index@(_Z6APP_GBPiS_S_S_iiii)
        /*0038*/ 	.word	0x00000020


	//----- nvinfo : EIATTR_FRAME_SIZE
	.align		4
.L_9:
        /*003c*/ 	.byte	0x04, 0x11
        /*003e*/ 	.short	(.L_11 - .L_10)
	.align		4
.L_10:
        /*0040*/ 	.word	index@(_Z6APP_GBPiS_S_S_iiii)
        /*0044*/ 	.word	0x00000000


	//----- nvinfo : EIATTR_REGCOUNT
	.align		4
.L_11:
        /*0048*/ 	.byte	0x04, 0x2f
        /*004a*/ 	.short	(.L_13 - .L_12)
	.align		4
.L_12:
        /*004c*/ 	.word	index@(_Z15ComputeSyndromePiS_iiS_)
        /*0050*/ 	.word	0x00000020


	//----- nvinfo : EIATTR_FRAME_SIZE
	.align		4
.L_13:
        /*0054*/ 	.byte	0x04, 0x11
        /*0056*/ 	.short	(.L_15 - .L_14)
	.align		4
.L_14:
        /*0058*/ 	.word	index@(_Z15ComputeSyndromePiS_iiS_)
        /*005c*/ 	.word	0x00000000


	//----- nvinfo : EIATTR_MIN_STACK_SIZE
	.align		4
.L_15:
        /*0060*/ 	.byte	0x04, 0x12
        /*0062*/ 	.short	(.L_17 - .L_16)
	.align		4
.L_16:
        /*0064*/ 	.word	index@(_Z15ComputeSyndromePiS_iiS_)
        /*0068*/ 	.word	0x00000000


	//----- nvinfo : EIATTR_MIN_STACK_SIZE
	.align		4
.L_17:
        /*006c*/ 	.byte	0x04, 0x12
        /*006e*/ 	.short	(.L_19 - .L_18)
	.align		4
.L_18:
        /*0070*/ 	.word	index@(_Z6APP_GBPiS_S_S_iiii)
        /*0074*/ 	.word	0x00000000


	//----- nvinfo : EIATTR_MIN_STACK_SIZE
	.align		4
.L_19:
        /*0078*/ 	.byte	0x04, 0x12
        /*007a*/ 	.short	(.L_21 - .L_20)
	.align		4
.L_20:
        /*007c*/ 	.word	index@(_Z11CheckPassGBPiS_iii)
        /*0080*/ 	.word	0x00000000


	//----- nvinfo : EIATTR_MIN_STACK_SIZE
	.align		4
.L_21:
        /*0084*/ 	.byte	0x04, 0x12
        /*0086*/ 	.short	(.L_23 - .L_22)
	.align		4
.L_22:
        /*0088*/ 	.word	index@(_Z10DataPassGBPiS_S_S_iiii)
        /*008c*/ 	.word	0x00000000
.L_23:


//--------------------- .nv.compat                --------------------------
	.section	.nv.compat,"",@"SHT_CUDA_COMPAT_INFO"
	.align	4
        /*0000*/ 	.byte	0x02, 0x09, 0x00, 0x00, 0x02, 0x02, 0x01, 0x00, 0x02, 0x05, 0x05, 0x00, 0x03, 0x07, 0x01, 0x01
        /*0010*/ 	.byte	0x02, 0x03, 0x00, 0x00, 0x02, 0x06, 0x01, 0x00, 0x04, 0x0b, 0x08, 0x00, 0x09, 0x00, 0x00, 0x00
        /*0020*/ 	.byte	0x00, 0x00, 0x00, 0x00


//--------------------- .nv.info._Z15ComputeSyndromePiS_iiS_ --------------------------
	.section	.nv.info._Z15ComputeSyndromePiS_iiS_,"",@"SHT_CUDA_INFO"
	.sectionflags	@""
	.align	4


	//----- nvinfo : EIATTR_CUDA_API_VERSION
	.align		4
        /*0000*/ 	.byte	0x04, 0x37
        /*0002*/ 	.short	(.L_25 - .L_24)
.L_24:
        /*0004*/ 	.word	0x00000082


	//----- nvinfo : EIATTR_KPARAM_INFO
	.align		4
.L_25:
        /*0008*/ 	.byte	0x04, 0x17
        /*000a*/ 	.short	(.L_27 - .L_26)
.L_26:
        /*000c*/ 	.word	0x00000000
        /*0010*/ 	.short	0x0004
        /*0012*/ 	.short	0x0018
        /*0014*/ 	.byte	0x00, 0xf5, 0x21, 0x00


	//----- nvinfo : EIATTR_KPARAM_INFO
	.align		4
.L_27:
        /*0018*/ 	.byte	0x04, 0x17
        /*001a*/ 	.short	(.L_29 - .L_28)
.L_28:
        /*001c*/ 	.word	0x00000000
        /*0020*/ 	.short	0x0003
        /*0022*/ 	.short	0x0014
        /*0024*/ 	.byte	0x00, 0xf0, 0x11, 0x00


	//----- nvinfo : EIATTR_KPARAM_INFO
	.align		4
.L_29:
        /*0028*/ 	.byte	0x04, 0x17
        /*002a*/ 	.short	(.L_31 - .L_30)
.L_30:
        /*002c*/ 	.word	0x00000000
        /*0030*/ 	.short	0x0002
        /*0032*/ 	.short	0x0010
        /*0034*/ 	.byte	0x00, 0xf0, 0x11, 0x00


	//----- nvinfo : EIATTR_KPARAM_INFO
	.align		4
.L_31:
        /*0038*/ 	.byte	0x04, 0x17
        /*003a*/ 	.short	(.L_33 - .L_32)
.L_32:
        /*003c*/ 	.word	0x00000000
        /*0040*/ 	.short	0x0001
        /*0042*/ 	.short	0x0008
        /*0044*/ 	.byte	0x00, 0xf5, 0x21, 0x00


	//----- nvinfo : EIATTR_KPARAM_INFO
	.align		4
.L_33:
        /*0048*/ 	.byte	0x04, 0x17
        /*004a*/ 	.short	(.L_35 - .L_34)
.L_34:
        /*004c*/ 	.word	0x00000000
        /*0050*/ 	.short	0x0000
        /*0052*/ 	.short	0x0000
        /*0054*/ 	.byte	0x00, 0xf5, 0x21, 0x00


	//----- nvinfo : EIATTR_SPARSE_MMA_MASK
	.align		4
.L_35:
        /*0058*/ 	.byte	0x03, 0x50
        /*005a*/ 	.short	0x0000


	//----- nvinfo : EIATTR_MAXREG_COUNT
	.align		4
        /*005c*/ 	.byte	0x03, 0x1b
        /*005e*/ 	.short	0x00ff


	//----- nvinfo : EIATTR_NUM_BARRIERS
	.align		4
        /*0060*/ 	.byte	0x02, 0x4c
        /*0062*/ 	.byte	0x01
	.zero		1


	//----- nvinfo : EIATTR_MERCURY_ISA_VERSION
	.align		4
        /*0064*/ 	.byte	0x03, 0x5f
        /*0066*/ 	.short	0x0101


	//----- nvinfo : EIATTR_VRC_CTA_INIT_COUNT
	.align		4
        /*0068*/ 	.byte	0x02, 0x4a
	.zero		1
	.zero		1


	//----- nvinfo : EIATTR_EXIT_INSTR_OFFSETS
	.align		4
        /*006c*/ 	.byte	0x04, 0x1c
        /*006e*/ 	.short	(.L_37 - .L_36)


	//   ....[0]....
.L_36:
        /*0070*/ 	.word	0x00000ba0


	//   ....[1]....
        /*0074*/ 	.word	0x00000bf0


	//----- nvinfo : EIATTR_CBANK_PARAM_SIZE
	.align		4
.L_37:
        /*0078*/ 	.byte	0x03, 0x19
        /*007a*/ 	.short	0x0020


	//----- nvinfo : EIATTR_PARAM_CBANK
	.align		4
        /*007c*/ 	.byte	0x04, 0x0a
        /*007e*/ 	.short	(.L_39 - .L_38)
	.align		4
.L_38:
        /*0080*/ 	.word	index@(.nv.constant0._Z15ComputeSyndromePiS_iiS_)
        /*0084*/ 	.short	0x0380
        /*0086*/ 	.short	0x0020


	//----- nvinfo : EIATTR_SW_WAR
	.align		4
.L_39:
        /*0088*/ 	.byte	0x04, 0x36
        /*008a*/ 	.short	(.L_41 - .L_40)
.L_40:
        /*008c*/ 	.word	0x00000008
.L_41:


//--------------------- .nv.info._Z6APP_GBPiS_S_S_iiii --------------------------
	.section	.nv.info._Z6APP_GBPiS_S_S_iiii,"",@"SHT_CUDA_INFO"
	.sectionflags	@""
	.align	4


	//----- nvinfo : EIATTR_CUDA_API_VERSION
	.align		4
        /*0000*/ 	.byte	0x04, 0x37
        /*0002*/ 	.short	(.L_43 - .L_42)
.L_42:
        /*0004*/ 	.word	0x00000082


	//----- nvinfo : EIATTR_KPARAM_INFO
	.align		4
.L_43:
        /*0008*/ 	.byte	0x04, 0x17
        /*000a*/ 	.short	(.L_45 - .L_44)
.L_44:
        /*000c*/ 	.word	0x00000000
        /*0010*/ 	.short	0x0007
        /*0012*/ 	.short	0x002c
        /*0014*/ 	.byte	0x00, 0xf0, 0x11, 0x00


	//----- nvinfo : EIATTR_KPARAM_INFO
	.align		4
.L_45:
        /*0018*/ 	.byte	0x04, 0x17
        /*001a*/ 	.short	(.L_47 - .L_46)
.L_46:
        /*001c*/ 	.word	0x00000000
        /*0020*/ 	.short	0x0006
        /*0022*/ 	.short	0x0028
        /*0024*/ 	.byte	0x00, 0xf0, 0x11, 0x00


	//----- nvinfo : EIATTR_KPARAM_INFO
	.align		4
.L_47:
        /*0028*/ 	.byte	0x04, 0x17
        /*002a*/ 	.short	(.L_49 - .L_48)
.L_48:
        /*002c*/ 	.word	0x00000000
        /*0030*/ 	.short	0x0005
        /*0032*/ 	.short	0x0024
        /*0034*/ 	.byte	0x00, 0xf0, 0x11, 0x00


	//----- nvinfo : EIATTR_KPARAM_INFO
	.align		4
.L_49:
        /*0038*/ 	.byte	0x04, 0x17
        /*003a*/ 	.short	(.L_51 - .L_50)
.L_50:
        /*003c*/ 	.word	0x00000000
        /*0040*/ 	.short	0x0004
        /*0042*/ 	.short	0x0020
        /*0044*/ 	.byte	0x00, 0xf0, 0x11, 0x00


	//----- nvinfo : EIATTR_KPARAM_INFO
	.align		4
.L_51:
        /*0048*/ 	.byte	0x04, 0x17
        /*004a*/ 	.short	(.L_53 - .L_52)
.L_52:
        /*004c*/ 	.word	0x00000000
        /*0050*/ 	.short	0x0003
        /*0052*/ 	.short	0x0018
        /*0054*/ 	.byte	0x00, 0xf5, 0x21, 0x00


	//----- nvinfo : EIATTR_KPARAM_INFO
	.align		4
.L_53:
        /*0058*/ 	.byte	0x04, 0x17
        /*005a*/ 	.short	(.L_55 - .L_54)
.L_54:
        /*005c*/ 	.word	0x00000000
        /*0060*/ 	.short	0x0002
        /*0062*/ 	.short	0x0010
        /*0064*/ 	.byte	0x00, 0xf5, 0x21, 0x00


	//----- nvinfo : EIATTR_KPARAM_INFO
	.align		4
.L_55:
        /*0068*/ 	.byte	0x04, 0x17
        /*006a*/ 	.short	(.L_57 - .L_56)
.L_56:
        /*006c*/ 	.word	0x00000000
        /*0070*/ 	.short	0x0001
        /*0072*/ 	.short	0x0008
        /*0074*/ 	.byte	0x00, 0xf5, 0x21, 0x00


	//----- nvinfo : EIATTR_KPARAM_INFO
	.align		4
.L_57:
        /*0078*/ 	.byte	0x04, 0x17
        /*007a*/ 	.short	(.L_59 - .L_58)
.L_58:
        /*007c*/ 	.word	0x00000000
        /*0080*/ 	.short	0x0000
        /*0082*/ 	.short	0x0000
        /*0084*/ 	.byte	0x00, 0xf5, 0x21, 0x00


	//----- nvinfo : EIATTR_SPARSE_MMA_MASK
	.align		4
.L_59:
        /*0088*/ 	.byte	0x03, 0x50
        /*008a*/ 	.short	0x0000


	//----- nvinfo : EIATTR_MAXREG_COUNT
	.align		4
        /*008c*/ 	.byte	0x03, 0x1b
        /*008e*/ 	.short	0x00ff


	//----- nvinfo : EIATTR_MERCURY_ISA_VERSION
	.align		4
        /*0090*/ 	.byte	0x03, 0x5f
        /*0092*/ 	.short	0x0101


	//----- nvinfo : EIATTR_VRC_CTA_INIT_COUNT
	.align		4
        /*0094*/ 	.byte	0x02, 0x4a
	.zero		1
	.zero		1


	//----- nvinfo : EIATTR_EXIT_INSTR_OFFSETS
	.align		4
        /*0098*/ 	.byte	0x04, 0x1c
        /*009a*/ 	.short	(.L_61 - .L_60)


	//   ....[0]....
.L_60:
        /*009c*/ 	.word	0x00000070


	//   ....[1]....
        /*00a0*/ 	.word	0x00000b30


	//   ....[2]....
        /*00a4*/ 	.word	0x00000b80


	//   ....[3]....
        /*00a8*/ 	.word	0x00000bc0


	//----- nvinfo : EIATTR_CBANK_PARAM_SIZE
	.align		4
.L_61:
        /*00ac*/ 	.byte	0x03, 0x19
        /*00ae*/ 	.short	0x0030


	//----- nvinfo : EIATTR_PARAM_CBANK
	.align		4
        /*00b0*/ 	.byte	0x04, 0x0a
        /*00b2*/ 	.short	(.L_63 - .L_62)
	.align		4
.L_62:
        /*00b4*/ 	.word	index@(.nv.constant0._Z6APP_GBPiS_S_S_iiii)
        /*00b8*/ 	.short	0x0380
        /*00ba*/ 	.short	0x0030


	//----- nvinfo : EIATTR_SW_WAR
	.align		4
.L_63:
        /*00bc*/ 	.byte	0x04, 0x36
        /*00be*/ 	.short	(.L_65 - .L_64)
.L_64:
        /*00c0*/ 	.word	0x00000008
.L_65:


//--------------------- .nv.info._Z11CheckPassGBPiS_iii --------------------------
	.section	.nv.info._Z11CheckPassGBPiS_iii,"",@"SHT_CUDA_INFO"
	.sectionflags	@""
	.align	4


	//----- nvinfo : EIATTR_CUDA_API_VERSION
	.align		4
        /*0000*/ 	.byte	0x04, 0x37
        /*0002*/ 	.short	(.L_67 - .L_66)
.L_66:
        /*0004*/ 	.word	0x00000082


	//----- nvinfo : EIATTR_KPARAM_INFO
	.align		4
.L_67:
        /*0008*/ 	.byte	0x04, 0x17
        /*000a*/ 	.short	(.L_69 - .L_68)
.L_68:
        /*000c*/ 	.word	0x00000000
        /*0010*/ 	.short	0x0004
        /*0012*/ 	.short	0x0018
        /*0014*/ 	.byte	0x00, 0xf0, 0x11, 0x00


	//----- nvinfo : EIATTR_KPARAM_INFO
	.align		4
.L_69:
        /*0018*/ 	.byte	0x04, 0x17
        /*001a*/ 	.short	(.L_71 - .L_70)
.L_70:
        /*001c*/ 	.word	0x00000000
        /*0020*/ 	.short	0x0003
        /*0022*/ 	.short	0x0014
        /*0024*/ 	.byte	0x00, 0xf0, 0x11, 0x00


	//----- nvinfo : EIATTR_KPARAM_INFO
	.align		4
.L_71:
        /*0028*/ 	.byte	0x04, 0x17
        /*002a*/ 	.short	(.L_73 - .L_72)
.L_72:
        /*002c*/ 	.word	0x00000000
        /*0030*/ 	.short	0x0002
        /*0032*/ 	.short	0x0010
        /*0034*/ 	.byte	0x00, 0xf0, 0x11, 0x00


	//----- nvinfo : EIATTR_KPARAM_INFO
	.align		4
.L_73:
        /*0038*/ 	.byte	0x04, 0x17
        /*003a*/ 	.short	(.L_75 - .L_74)
.L_74:
        /*003c*/ 	.word	0x00000000
        /*0040*/ 	.short	0x0001
        /*0042*/ 	.short	0x0008
        /*0044*/ 	.byte	0x00, 0xf5, 0x21, 0x00


	//----- nvinfo : EIATTR_KPARAM_INFO
	.align		4
.L_75:
        /*0048*/ 	.byte	0x04, 0x17
        /*004a*/ 	.short	(.L_77 - .L_76)
.L_76:
        /*004c*/ 	.word	0x00000000
        /*0050*/ 	.short	0x0000
        /*0052*/ 	.short	0x0000
        /*0054*/ 	.byte	0x00, 0xf5, 0x21, 0x00


	//----- nvinfo : EIATTR_SPARSE_MMA_MASK
	.align		4
.L_77:
        /*0058*/ 	.byte	0x03, 0x50
        /*005a*/ 	.short	0x0000


	//----- nvinfo : EIATTR_MAXREG_COUNT
	.align		4
        /*005c*/ 	.byte	0x03, 0x1b
        /*005e*/ 	.short	0x00ff


	//----- nvinfo : EIATTR_MERCURY_ISA_VERSION
	.align		4
        /*0060*/ 	.byte	0x03, 0x5f
        /*0062*/ 	.short	0x0101


	//----- nvinfo : EIATTR_VRC_CTA_INIT_COUNT
	.align		4
        /*0064*/ 	.byte	0x02, 0x4a
	.zero		1
	.zero		1


	//----- nvinfo : EIATTR_EXIT_INSTR_OFFSETS
	.align		4
        /*0068*/ 	.byte	0x04, 0x1c
        /*006a*/ 	.short	(.L_79 - .L_78)


	//   ....[0]....
.L_78:
        /*006c*/ 	.word	0x00000070


	//   ....[1]....
        /*0070*/ 	.word	0x000006c0


	//   ....[2]....
        /*0074*/ 	.word	0x00000b40


	//   ....[3]....
        /*0078*/ 	.word	0x00000d70


	//   ....[4]....
        /*007c*/ 	.word	0x00000ee0


	//   ....[5]....
        /*0080*/ 	.word	0x00000fc0


	//----- nvinfo : EIATTR_CBANK_PARAM_SIZE
	.align		4
.L_79:
        /*0084*/ 	.byte	0x03, 0x19
        /*0086*/ 	.short	0x001c


	//----- nvinfo : EIATTR_PARAM_CBANK
	.align		4
        /*0088*/ 	.byte	0x04, 0x0a
        /*008a*/ 	.short	(.L_81 - .L_80)
	.align		4
.L_80:
        /*008c*/ 	.word	index@(.nv.constant0._Z11CheckPassGBPiS_iii)
        /*0090*/ 	.short	0x0380
        /*0092*/ 	.short	0x001c


	//----- nvinfo : EIATTR_SW_WAR
	.align		4
.L_81:
        /*0094*/ 	.byte	0x04, 0x36
        /*0096*/ 	.short	(.L_83 - .L_82)
.L_82:
        /*0098*/ 	.word	0x00000008
.L_83:


//--------------------- .nv.info._Z10DataPassGBPiS_S_S_iiii --------------------------
	.section	.nv.info._Z10DataPassGBPiS_S_S_iiii,"",@"SHT_CUDA_INFO"
	.sectionflags	@""
	.align	4


	//----- nvinfo : EIATTR_CUDA_API_VERSION
	.align		4
        /*0000*/ 	.byte	0x04, 0x37
        /*0002*/ 	.short	(.L_85 - .L_84)
.L_84:
        /*0004*/ 	.word	0x00000082


	//----- nvinfo : EIATTR_KPARAM_INFO
	.align		4
.L_85:
        /*0008*/ 	.byte	0x04, 0x17
        /*000a*/ 	.short	(.L_87 - .L_86)
.L_86:
        /*000c*/ 	.word	0x00000000
        /*0010*/ 	.short	0x0007
        /*0012*/ 	.short	0x002c
        /*0014*/ 	.byte	0x00, 0xf0, 0x11, 0x00


	//----- nvinfo : EIATTR_KPARAM_INFO
	.align		4
.L_87:
        /*0018*/ 	.byte	0x04, 0x17
        /*001a*/ 	.short	(.L_89 - .L_88)
.L_88:
        /*001c*/ 	.word	0x00000000
        /*0020*/ 	.short	0x0006
        /*0022*/ 	.short	0x0028
        /*0024*/ 	.byte	0x00, 0xf0, 0x11, 0x00


	//----- nvinfo : EIATTR_KPARAM_INFO
	.align		4
.L_89:
        /*0028*/ 	.byte	0x04, 0x17
        /*002a*/ 	.short	(.L_91 - .L_90)
.L_90:
        /*002c*/ 	.word	0x00000000
        /*0030*/ 	.short	0x0005
        /*0032*/ 	.short	0x0024
        /*0034*/ 	.byte	0x00, 0xf0, 0x11, 0x00


	//----- nvinfo : EIATTR_KPARAM_INFO
	.align		4
.L_91:
        /*0038*/ 	.byte	0x04, 0x17
        /*003a*/ 	.short	(.L_93 - .L_92)
.L_92:
        /*003c*/ 	.word	0x00000000
        /*0040*/ 	.short	0x0004
        /*0042*/ 	.short	0x0020
        /*0044*/ 	.byte	0x00, 0xf0, 0x11, 0x00


	//----- nvinfo : EIATTR_KPARAM_INFO
	.align		4
.L_93:
        /*0048*/ 	.byte	0x04, 0x17
        /*004a*/ 	.short	(.L_95 - .L_94)
.L_94:
        /*004c*/ 	.word	0x00000000
        /*0050*/ 	.short	0x0003
        /*0052*/ 	.short	0x0018
        /*0054*/ 	.byte	0x00, 0xf5, 0x21, 0x00


	//----- nvinfo : EIATTR_KPARAM_INFO
	.align		4
.L_95:
        /*0058*/ 	.byte	0x04, 0x17
        /*005a*/ 	.short	(.L_97 - .L_96)
.L_96:
        /*005c*/ 	.word	0x00000000
        /*0060*/ 	.short	0x0002
        /*0062*/ 	.short	0x0010
        /*0064*/ 	.byte	0x00, 0xf5, 0x21, 0x00


	//----- nvinfo : EIATTR_KPARAM_INFO
	.align		4
.L_97:
        /*0068*/ 	.byte	0x04, 0x17
        /*006a*/ 	.short	(.L_99 - .L_98)
.L_98:
        /*006c*/ 	.word	0x00000000
        /*0070*/ 	.short	0x0001
        /*0072*/ 	.short	0x0008
        /*0074*/ 	.byte	0x00, 0xf5, 0x21, 0x00


	//----- nvinfo : EIATTR_KPARAM_INFO
	.align		4
.L_99:
        /*0078*/ 	.byte	0x04, 0x17
        /*007a*/ 	.short	(.L_101 - .L_100)
.L_100:
        /*007c*/ 	.word	0x00000000
        /*0080*/ 	.short	0x0000
        /*0082*/ 	.short	0x0000
        /*0084*/ 	.byte	0x00, 0xf5, 0x21, 0x00


	//----- nvinfo : EIATTR_SPARSE_MMA_MASK
	.align		4
.L_101:
        /*0088*/ 	.byte	0x03, 0x50
        /*008a*/ 	.short	0x0000


	//----- nvinfo : EIATTR_MAXREG_COUNT
	.align		4
        /*008c*/ 	.byte	0x03, 0x1b
        /*008e*/ 	.short	0x00ff


	//----- nvinfo : EIATTR_MERCURY_ISA_VERSION
	.align		4
        /*0090*/ 	.byte	0x03, 0x5f
        /*0092*/ 	.short	0x0101


	//----- nvinfo : EIATTR_VRC_CTA_INIT_COUNT
	.align		4
        /*0094*/ 	.byte	0x02, 0x4a
	.zero		1
	.zero		1


	//----- nvinfo : EIATTR_EXIT_INSTR_OFFSETS
	.align		4
        /*0098*/ 	.byte	0x04, 0x1c
        /*009a*/ 	.short	(.L_103 - .L_102)


	//   ....[0]....
.L_102:
        /*009c*/ 	.word	0x00000070


	//   ....[1]....
        /*00a0*/ 	.word	0x000000e0


	//   ....[2]....
        /*00a4*/ 	.word	0x000005d0


	//   ....[3]....
        /*00a8*/ 	.word	0x00000830


	//   ....[4]....
        /*00ac*/ 	.word	0x000009b0


	//   ....[5]....
        /*00b0*/ 	.word	0x00000a70


	//   ....[6]....
        /*00b4*/ 	.word	0x000014f0


	//   ....[7]....
        /*00b8*/ 	.word	0x00001e20


	//   ....[8]....
        /*00bc*/ 	.word	0x00001fc0


	//----- nvinfo : EIATTR_CRS_STACK_SIZE
	.align		4
.L_103:
        /*00c0*/ 	.byte	0x04, 0x1e
        /*00c2*/ 	.short	(.L_105 - .L_104)
.L_104:
        /*00c4*/ 	.word	0x00000000


	//----- nvinfo : EIATTR_CBANK_PARAM_SIZE
	.align		4
.L_105:
        /*00c8*/ 	.byte	0x03, 0x19
        /*00ca*/ 	.short	0x0030


	//----- nvinfo : EIATTR_PARAM_CBANK
	.align		4
        /*00cc*/ 	.byte	0x04, 0x0a
        /*00ce*/ 	.short	(.L_107 - .L_106)
	.align		4
.L_106:
        /*00d0*/ 	.word	index@(.nv.constant0._Z10DataPassGBPiS_S_S_iiii)
        /*00d4*/ 	.short	0x0380
        /*00d6*/ 	.short	0x0030


	//----- nvinfo : EIATTR_SW_WAR
	.align		4
.L_107:
        /*00d8*/ 	.byte	0x04, 0x36
        /*00da*/ 	.short	(.L_109 - .L_108)
.L_108:
        /*00dc*/ 	.word	0x00000008
.L_109:


//--------------------- .nv.callgraph             --------------------------
	.section	.nv.callgraph,"",@"SHT_CUDA_CALLGRAPH"
	.align	4
	.sectionentsize	8
	.align		4
        /*0000*/ 	.word	0x00000000
	.align		4
        /*0004*/ 	.word	0xffffffff
	.align		4
        /*0008*/ 	.word	0x00000000
	.align		4
        /*000c*/ 	.word	0xfffffffe
	.align		4
        /*0010*/ 	.word	0x00000000
	.align		4
        /*0014*/ 	.word	0xfffffffd
	.align		4
        /*0018*/ 	.word	0x00000000
	.align		4
        /*001c*/ 	.word	0xfffffffc


//--------------------- .text._Z15ComputeSyndromePiS_iiS_ --------------------------
	.section	.text._Z15ComputeSyndromePiS_iiS_,"ax",@progbits
	.align	128
        .global         _Z15ComputeSyndromePiS_iiS_
        .type           _Z15ComputeSyndromePiS_iiS_,@function
        .size           _Z15ComputeSyndromePiS_iiS_,(.L_x_62 - _Z15ComputeSyndromePiS_iiS_)
        .other          _Z15ComputeSyndromePiS_iiS_,@"STO_CUDA_ENTRY STV_DEFAULT"
_Z15ComputeSyndromePiS_iiS_:
.text._Z15ComputeSyndromePiS_iiS_:
[----:B------:R-:W-:Y:S01]  /*0000*/  LDC R1, c[0x0][0x37c] ;  /* 0x0000df00ff017b82 */ /* 0x000fe20000000800 */
[----:B------:R-:W0:Y:S07]  /*0010*/  S2R R0, SR_TID.X ;  /* 0x0000000000007919 */ /* 0x000e2e0000002100 */
[----:B------:R-:W0:Y:S01]  /*0020*/  S2UR UR4, SR_CTAID.X ;  /* 0x00000000000479c3 */ /* 0x000e220000002500 */
[----:B------:R-:W1:Y:S01]  /*0030*/  LDCU.64 UR12, c[0x0][0x358] ;  /* 0x00006b00ff0c77ac */ /* 0x000e620008000a00 */
[----:B------:R-:W2:Y:S06]  /*0040*/  LDCU UR7, c[0x0][0x390] ;  /* 0x00007200ff0777ac */ /* 0x000eac0008000800 */
[----:B------:R-:W0:Y:S01]  /*0050*/  LDC R3, c[0x0][0x360] ;  /* 0x0000d800ff037b82 */ /* 0x000e220000000800 */
[----:B--2---:R-:W-:Y:S01]  /*0060*/  UISETP.GE.AND UP0, UPT, UR7, 0x1, UPT ;  /* 0x000000010700788c */ /* 0x004fe2000bf06270 */
[----:B0-----:R-:W-:-:S05]  /*0070*/  IMAD R2, R3, UR4, R0 ;  /* 0x0000000403027c24 */ /* 0x001fca000f8e0200 */
[----:B------:R-:W-:-:S13]  /*0080*/  ISETP.NE.AND P0, PT, R2, RZ, PT ;  /* 0x000000ff0200720c */ /* 0x000fda0003f05270 */
[----:B------:R-:W1:Y:S01]  /*0090*/  @!P0 LDC.64 R4, c[0x0][0x398] ;  /* 0x0000e600ff048b82 */ /* 0x000e620000000a00 */
[----:B------:R-:W-:-:S05]  /*00a0*/  @!P0 MOV R7, 0x1 ;  /* 0x0000000100078802 */ /* 0x000fca0000000f00 */
[----:B-1----:R0:W-:Y:S01]  /*00b0*/  @!P0 STG.E desc[UR12][R4.64], R7 ;  /* 0x0000000704008986 */ /* 0x0021e2000c10190c */
[----:B------:R-:W-:Y:S05]  /*00c0*/  BRA.U !UP0, `(.L_x_0) ;  /* 0x0000000908607547 */ /* 0x000fea000b800000 */
[----:B------:R-:W-:Y:S01]  /*00d0*/  UISETP.GE.U32.AND UP1, UPT, UR7, 0x10, UPT ;  /* 0x000000100700788c */ /* 0x000fe2000bf26070 */
[----:B0-----:R-:W-:Y:S01]  /*00e0*/  SHF.L.U32 R4, R2, 0x3, RZ ;  /* 0x0000000302047819 */ /* 0x001fe200000006ff */
[----:B------:R-:W-:Y:S01]  /*00f0*/  ULOP3.LUT UR10, UR7, 0xf, URZ, 0xc0, !UPT ;  /* 0x0000000f070a7892 */ /* 0x000fe2000f8ec0ff */
[----:B------:R-:W-:-:S03]  /*0100*/  UMOV UR4, URZ ;  /* 0x000000ff00047c82 */ /* 0x000fc60008000000 */
[----:B------:R-:W-:-:S03]  /*0110*/  UISETP.NE.AND UP0, UPT, UR10, URZ, UPT ;  /* 0x000000ff0a00728c */ /* 0x000fc6000bf05270 */
[----:B------:R-:W-:Y:S08]  /*0120*/  BRA.U !UP1, `(.L_x_1) ;  /* 0x0000000509187547 */ /* 0x000ff0000b800000 */
[----:B------:R-:W0:Y:S01]  /*0130*/  LDCU.64 UR8, c[0x0][0x388] ;  /* 0x00007100ff0877ac */ /* 0x000e220008000a00 */
[----:B------:R-:W-:Y:S01]  /*0140*/  MOV R5, R4 ;  /* 0x0000000400057202 */ /* 0x000fe20000000f00 */
[----:B------:R-:W-:Y:S02]  /*0150*/  ULOP3.LUT UR4, UR7, 0x7ffffff0, URZ, 0xc0, !UPT ;  /* 0x7ffffff007047892 */ /* 0x000fe4000f8ec0ff */
[----:B0-----:R-:W-:Y:S02]  /*0160*/  UIADD3 UR5, UP1, UPT, UR8, 0x20, URZ ;  /* 0x0000002008057890 */ /* 0x001fe4000ff3e0ff */
[----:B------:R-:W-:Y:S02]  /*0170*/  UIADD3 UR8, UPT, UPT, -UR4, URZ, URZ ;  /* 0x000000ff04087290 */ /* 0x000fe4000fffe1ff */
[----:B------:R-:W-:-:S12]  /*0180*/  UIADD3.X UR6, UPT, UPT, URZ, UR9, URZ, UP1, !UPT ;  /* 0x00000009ff067290 */ /* 0x000fd80008ffe4ff */
.L_x_2:
[----:B------:R-:W-:Y:S02]  /*0190*/  MOV R14, UR5 ;  /* 0x00000005000e7c02 */ /* 0x000fe40008000f00 */
[----:B------:R-:W-:-:S03]  /*01a0*/  MOV R15, UR6 ;  /* 0x00000006000f7c02 */ /* 0x000fc60008000f00 */
[----:B------:R-:W-:-:S05]  /*01b0*/  IMAD.WIDE R14, R5, 0x4, R14 ;  /* 0x00000004050e7825 */ /* 0x000fca00078e020e */
[----:B------:R-:W2:Y:S04]  /*01c0*/  LDG.E R9, desc[UR12][R14.64+-0x20] ;  /* 0xffffe00c0e097981 */ /* 0x000ea8000c1e1900 */
[----:B------:R-:W3:Y:S04]  /*01d0*/  LDG.E R10, desc[UR12][R14.64+-0x1c] ;  /* 0xffffe40c0e0a7981 */ /* 0x000ee8000c1e1900 */
[----:B------:R-:W4:Y:S04]  /*01e0*/  LDG.E R11, desc[UR12][R14.64+-0x18] ;  /* 0xffffe80c0e0b7981 */ /* 0x000f28000c1e1900 */
[----:B------:R-:W5:Y:S04]  /*01f0*/  LDG.E R12, desc[UR12][R14.64+-0x14] ;  /* 0xffffec0c0e0c7981 */ /* 0x000f68000c1e1900 */
        /* <DEDUP_REMOVED lines=11> */
[----:B------:R0:W5:Y:S02]  /*02b0*/  LDG.E R29, desc[UR12][R14.64+0x1c] ;  /* 0x00001c0c0e1d7981 */ /* 0x000164000c1e1900 */
[----:B0-----:R-:W2:Y:S02]  /*02c0*/  LDC.64 R14, c[0x0][0x380] ;  /* 0x0000e000ff0e7b82 */ /* 0x001ea40000000a00 */
[----:B--2---:R-:W-:-:S05]  /*02d0*/  IMAD.WIDE R8, R9, 0x4, R14 ;  /* 0x0000000409087825 */ /* 0x004fca00078e020e */
[----:B------:R3:W2:Y:S02]  /*02e0*/  LDG.E R7, desc[UR12][R8.64] ;  /* 0x0000000c08077981 */ /* 0x0006a4000c1e1900 */
[----:B---3--:R-:W-:-:S04]  /*02f0*/  IMAD.WIDE R8, R10, 0x4, R14 ;  /* 0x000000040a087825 */ /* 0x008fc800078e020e */
[--C-:B----4-:R-:W-:Y:S02]  /*0300*/  IMAD.WIDE R10, R11, 0x4, R14.reuse ;  /* 0x000000040b0a7825 */ /* 0x110fe400078e020e */
[----:B------:R-:W2:Y:S04]  /*0310*/  LDG.E R8, desc[UR12][R8.64] ;  /* 0x0000000c08087981 */ /* 0x000ea8000c1e1900 */
[----:B------:R5:W3:Y:S02]  /*0320*/  LDG.E R9, desc[UR12][R10.64] ;  /* 0x0000000c0a097981 */ /* 0x000ae4000c1e1900 */
[----:B-----5:R-:W-:-:S04]  /*0330*/  IMAD.WIDE R10, R12, 0x4, R14 ;  /* 0x000000040c0a7825 */ /* 0x020fc800078e020e */
[--C-:B------:R-:W-:Y:S02]  /*0340*/  IMAD.WIDE R12, R13, 0x4, R14.reuse ;  /* 0x000000040d0c7825 */ /* 0x100fe400078e020e */
[----:B------:R-:W3:Y:S02]  /*0350*/  LDG.E R10, desc[UR12][R10.64] ;  /* 0x0000000c0a0a7981 */ /* 0x000ee4000c1e1900 */
[--C-:B------:R-:W-:Y:S02]  /*0360*/  IMAD.WIDE R24, R25, 0x4, R14.reuse ;  /* 0x0000000419187825 */ /* 0x100fe400078e020e */
[----:B------:R0:W4:Y:S02]  /*0370*/  LDG.E R11, desc[UR12][R12.64] ;  /* 0x0000000c0c0b7981 */ /* 0x000124000c1e1900 */
[----:B0-----:R-:W-:-:S06]  /*0380*/  IMAD.WIDE R12, R22, 0x4, R14 ;  /* 0x00000004160c7825 */ /* 0x001fcc00078e020e */
[----:B------:R-:W4:Y:S01]  /*0390*/  LDG.E R12, desc[UR12][R12.64] ;  /* 0x0000000c0c0c7981 */ /* 0x000f22000c1e1900 */
[----:B------:R-:W-:-:S06]  /*03a0*/  IMAD.WIDE R26, R27, 0x4, R14 ;  /* 0x000000041b1a7825 */ /* 0x000fcc00078e020e */
[----:B------:R-:W5:Y:S04]  /*03b0*/  LDG.E R26, desc[UR12][R26.64] ;  /* 0x0000000c1a1a7981 */ /* 0x000f68000c1e1900 */
[----:B------:R0:W5:Y:S02]  /*03c0*/  LDG.E R13, desc[UR12][R24.64] ;  /* 0x0000000c180d7981 */ /* 0x000164000c1e1900 */
[----:B0-----:R-:W-:-:S04]  /*03d0*/  IMAD.WIDE R24, R18, 0x4, R14 ;  /* 0x0000000412187825 */ /* 0x001fc800078e020e */
[--C-:B------:R-:W-:Y:S02]  /*03e0*/  IMAD.WIDE R18, R19, 0x4, R14.reuse ;  /* 0x0000000413127825 */ /* 0x100fe400078e020e */
[----:B------:R-:W5:Y:S04]  /*03f0*/  LDG.E R24, desc[UR12][R24.64] ;  /* 0x0000000c18187981 */ /* 0x000f68000c1e1900 */
[----:B------:R0:W5:Y:S02]  /*0400*/  LDG.E R25, desc[UR12][R18.64] ;  /* 0x0000000c12197981 */ /* 0x000164000c1e1900 */
[----:B0-----:R-:W-:-:S05]  /*0410*/  IMAD.WIDE R18, R20, 0x4, R14 ;  /* 0x0000000414127825 */ /* 0x001fca00078e020e */
[----:B------:R0:W5:Y:S01]  /*0420*/  LDG.E R27, desc[UR12][R18.64] ;  /* 0x0000000c121b7981 */ /* 0x000162000c1e1900 */
[----:B------:R-:W-:-:S04]  /*0430*/  IMAD.WIDE R20, R21, 0x4, R14 ;  /* 0x0000000415147825 */ /* 0x000fc800078e020e */
[--C-:B------:R-:W-:Y:S02]  /*0440*/  IMAD.WIDE R22, R23, 0x4, R14.reuse ;  /* 0x0000000417167825 */ /* 0x100fe400078e020e */
[----:B------:R-:W5:Y:S02]  /*0450*/  LDG.E R20, desc[UR12][R20.64] ;  /* 0x0000000c14147981 */ /* 0x000f64000c1e1900 */
[--C-:B0-----:R-:W-:Y:S02]  /*0460*/  IMAD.WIDE R18, R16, 0x4, R14.reuse ;  /* 0x0000000410127825 */ /* 0x101fe400078e020e */
[----:B------:R-:W5:Y:S02]  /*0470*/  LDG.E R23, desc[UR12][R22.64] ;  /* 0x0000000c16177981 */ /* 0x000f64000c1e1900 */
[--C-:B------:R-:W-:Y:S02]  /*0480*/  IMAD.WIDE R16, R17, 0x4, R14.reuse ;  /* 0x0000000411107825 */ /* 0x100fe400078e020e */
[----:B------:R-:W5:Y:S02]  /*0490*/  LDG.E R18, desc[UR12][R18.64] ;  /* 0x0000000c12127981 */ /* 0x000f64000c1e1900 */
[----:B------:R-:W-:-:S02]  /*04a0*/  IMAD.WIDE R14, R29, 0x4, R14 ;  /* 0x000000041d0e7825 */ /* 0x000fc400078e020e */
[----:B------:R-:W5:Y:S04]  /*04b0*/  LDG.E R16, desc[UR12][R16.64] ;  /* 0x0000000c10107981 */ /* 0x000f68000c1e1900 */
[----:B------:R-:W5:Y:S01]  /*04c0*/  LDG.E R14, desc[UR12][R14.64] ;  /* 0x0000000c0e0e7981 */ /* 0x000f62000c1e1900 */
[----:B------:R-:W-:-:S04]  /*04d0*/  UIADD3 UR8, UPT, UPT, UR8, 0x10, URZ ;  /* 0x0000001008087890 */ /* 0x000fc8000fffe0ff */
[----:B------:R-:W-:Y:S01]  /*04e0*/  UISETP.NE.AND UP1, UPT, UR8, URZ, UPT ;  /* 0x000000ff0800728c */ /* 0x000fe2000bf25270 */
[----:B------:R-:W-:Y:S02]  /*04f0*/  IADD3 R5, PT, PT, R5, 0x10, RZ ;  /* 0x0000001005057810 */ /* 0x000fe40007ffe0ff */
[----:B--2---:R-:W-:-:S04]  /*0500*/  LOP3.LUT R7, R8, R7, R6, 0x96, !PT ;  /* 0x0000000708077212 */ /* 0x004fc800078e9606 */
[----:B---3--:R-:W-:-:S04]  /*0510*/  LOP3.LUT R7, R10, R9, R7, 0x96, !PT ;  /* 0x000000090a077212 */ /* 0x008fc800078e9607 */
[----:B----4-:R-:W-:-:S04]  /*0520*/  LOP3.LUT R7, R12, R11, R7, 0x96, !PT ;  /* 0x0000000b0c077212 */ /* 0x010fc800078e9607 */
[----:B-----5:R-:W-:-:S04]  /*0530*/  LOP3.LUT R7, R24, R13, R7, 0x96, !PT ;  /* 0x0000000d18077212 */ /* 0x020fc800078e9607 */
[----:B------:R-:W-:-:S04]  /*0540*/  LOP3.LUT R7, R26, R25, R7, 0x96, !PT ;  /* 0x000000191a077212 */ /* 0x000fc800078e9607 */
[----:B------:R-:W-:-:S04]  /*0550*/  LOP3.LUT R7, R18, R27, R7, 0x96, !PT ;  /* 0x0000001b12077212 */ /* 0x000fc800078e9607 */
[----:B------:R-:W-:-:S04]  /*0560*/  LOP3.LUT R7, R23, R20, R7, 0x96, !PT ;  /* 0x0000001417077212 */ /* 0x000fc800078e9607 */
[----:B------:R-:W-:Y:S01]  /*0570*/  LOP3.LUT R6, R14, R16, R7, 0x96, !PT ;  /* 0x000000100e067212 */ /* 0x000fe200078e9607 */
[----:B------:R-:W-:Y:S06]  /*0580*/  BRA.U UP1, `(.L_x_2) ;  /* 0xfffffffd01007547 */ /* 0x000fec000b83ffff */
.L_x_1:
[----:B------:R-:W-:Y:S05]  /*0590*/  BRA.U !UP0, `(.L_x_0) ;  /* 0x00000005082c7547 */ /* 0x000fea000b800000 */
[----:B------:R-:W-:Y:S02]  /*05a0*/  UISETP.GE.U32.AND UP0, UPT, UR10, 0x8, UPT ;  /* 0x000000080a00788c */ /* 0x000fe4000bf06070 */
[----:B------:R-:W-:-:S04]  /*05b0*/  ULOP3.LUT UR6, UR7, 0x7, URZ, 0xc0, !UPT ;  /* 0x0000000707067892 */ /* 0x000fc8000f8ec0ff */
[----:B------:R-:W-:-:S03]  /*05c0*/  UISETP.NE.AND UP1, UPT, UR6, URZ, UPT ;  /* 0x000000ff0600728c */ /* 0x000fc6000bf25270 */
[----:B------:R-:W-:Y:S08]  /*05d0*/  BRA.U !UP0, `(.L_x_3) ;  /* 0x0000000108847547 */ /* 0x000ff0000b800000 */
[----:B------:R-:W0:Y:S01]  /*05e0*/  LDC.64 R22, c[0x0][0x388] ;  /* 0x0000e200ff167b82 */ /* 0x000e220000000a00 */
[----:B------:R-:W-:-:S07]  /*05f0*/  IADD3 R5, PT, PT, R4, UR4, RZ ;  /* 0x0000000404057c10 */ /* 0x000fce000fffe0ff */
[----:B------:R-:W1:Y:S01]  /*0600*/  LDC.64 R8, c[0x0][0x380] ;  /* 0x0000e000ff087b82 */ /* 0x000e620000000a00 */
[----:B0-----:R-:W-:-:S05]  /*0610*/  IMAD.WIDE R22, R5, 0x4, R22 ;  /* 0x0000000405167825 */ /* 0x001fca00078e0216 */
[----:B------:R-:W1:Y:S04]  /*0620*/  LDG.E R21, desc[UR12][R22.64] ;  /* 0x0000000c16157981 */ /* 0x000e68000c1e1900 */
[----:B------:R-:W2:Y:S04]  /*0630*/  LDG.E R17, desc[UR12][R22.64+0x4] ;  /* 0x0000040c16117981 */ /* 0x000ea8000c1e1900 */
[----:B------:R-:W3:Y:S04]  /*0640*/  LDG.E R11, desc[UR12][R22.64+0x8] ;  /* 0x0000080c160b7981 */ /* 0x000ee8000c1e1900 */
[----:B------:R-:W4:Y:S04]  /*0650*/  LDG.E R13, desc[UR12][R22.64+0xc] ;  /* 0x00000c0c160d7981 */ /* 0x000f28000c1e1900 */
[----:B------:R-:W5:Y:S04]  /*0660*/  LDG.E R15, desc[UR12][R22.64+0x10] ;  /* 0x0000100c160f7981 */ /* 0x000f68000c1e1900 */
[----:B------:R-:W5:Y:S04]  /*0670*/  LDG.E R19, desc[UR12][R22.64+0x14] ;  /* 0x0000140c16137981 */ /* 0x000f68000c1e1900 */
[----:B------:R-:W5:Y:S04]  /*0680*/  LDG.E R5, desc[UR12][R22.64+0x18] ;  /* 0x0000180c16057981 */ /* 0x000f68000c1e1900 */
[----:B------:R0:W5:Y:S01]  /*0690*/  LDG.E R7, desc[UR12][R22.64+0x1c] ;  /* 0x00001c0c16077981 */ /* 0x000162000c1e1900 */
[----:B-1----:R-:W-:-:S04]  /*06a0*/  IMAD.WIDE R20, R21, 0x4, R8 ;  /* 0x0000000415147825 */ /* 0x002fc800078e0208 */
[--C-:B--2---:R-:W-:Y:S02]  /*06b0*/  IMAD.WIDE R16, R17, 0x4, R8.reuse ;  /* 0x0000000411107825 */ /* 0x104fe400078e0208 */
[----:B------:R-:W2:Y:S02]  /*06c0*/  LDG.E R20, desc[UR12][R20.64] ;  /* 0x0000000c14147981 */ /* 0x000ea4000c1e1900 */
[--C-:B---3--:R-:W-:Y:S02]  /*06d0*/  IMAD.WIDE R10, R11, 0x4, R8.reuse ;  /* 0x000000040b0a7825 */ /* 0x108fe400078e0208 */
[----:B------:R-:W2:Y:S02]  /*06e0*/  LDG.E R17, desc[UR12][R16.64] ;  /* 0x0000000c10117981 */ /* 0x000ea4000c1e1900 */
[--C-:B----4-:R-:W-:Y:S02]  /*06f0*/  IMAD.WIDE R12, R13, 0x4, R8.reuse ;  /* 0x000000040d0c7825 */ /* 0x110fe400078e0208 */
[----:B------:R-:W2:Y:S02]  /*0700*/  LDG.E R10, desc[UR12][R10.64] ;  /* 0x0000000c0a0a7981 */ /* 0x000ea4000c1e1900 */
[----:B-----5:R-:W-:-:S02]  /*0710*/  IMAD.WIDE R14, R15, 0x4, R8 ;  /* 0x000000040f0e7825 */ /* 0x020fc400078e0208 */
[----:B------:R-:W3:Y:S02]  /*0720*/  LDG.E R12, desc[UR12][R12.64] ;  /* 0x0000000c0c0c7981 */ /* 0x000ee4000c1e1900 */
[--C-:B------:R-:W-:Y:S02]  /*0730*/  IMAD.WIDE R18, R19, 0x4, R8.reuse ;  /* 0x0000000413127825 */ /* 0x100fe400078e0208 */
[----:B------:R-:W3:Y:S02]  /*0740*/  LDG.E R14, desc[UR12][R14.64] ;  /* 0x0000000c0e0e7981 */ /* 0x000ee4000c1e1900 */
[--C-:B0-----:R-:W-:Y:S02]  /*0750*/  IMAD.WIDE R22, R5, 0x4, R8.reuse ;  /* 0x0000000405167825 */ /* 0x101fe400078e0208 */
[----:B------:R-:W4:Y:S02]  /*0760*/  LDG.E R18, desc[UR12][R18.64] ;  /* 0x0000000c12127981 */ /* 0x000f24000c1e1900 */
[----:B------:R-:W-:-:S02]  /*0770*/  IMAD.WIDE R8, R7, 0x4, R8 ;  /* 0x0000000407087825 */ /* 0x000fc400078e0208 */
[----:B------:R-:W4:Y:S04]  /*0780*/  LDG.E R22, desc[UR12][R22.64] ;  /* 0x0000000c16167981 */ /* 0x000f28000c1e1900 */
[----:B------:R-:W5:Y:S01]  /*0790*/  LDG.E R8, desc[UR12][R8.64] ;  /* 0x0000000c08087981 */ /* 0x000f62000c1e1900 */
[----:B------:R-:W-:Y:S01]  /*07a0*/  UIADD3 UR4, UPT, UPT, UR4, 0x8, URZ ;  /* 0x0000000804047890 */ /* 0x000fe2000fffe0ff */
[----:B--2---:R-:W-:-:S04]  /*07b0*/  LOP3.LUT R17, R10, R20, R17, 0x96, !PT ;  /* 0x000000140a117212 */ /* 0x004fc800078e9611 */
[----:B---3--:R-:W-:-:S04]  /*07c0*/  LOP3.LUT R17, R14, R17, R12, 0x96, !PT ;  /* 0x000000110e117212 */ /* 0x008fc800078e960c */
[----:B----4-:R-:W-:-:S04]  /*07d0*/  LOP3.LUT R17, R22, R17, R18, 0x96, !PT ;  /* 0x0000001116117212 */ /* 0x010fc800078e9612 */
[----:B-----5:R-:W-:-:S07]  /*07e0*/  LOP3.LUT R6, R6, R17, R8, 0x96, !PT ;  /* 0x0000001106067212 */ /* 0x020fce00078e9608 */
.L_x_3:
[----:B------:R-:W-:Y:S05]  /*07f0*/  BRA.U !UP1, `(.L_x_0) ;  /* 0x0000000109947547 */ /* 0x000fea000b800000 */
[----:B------:R-:W-:Y:S02]  /*0800*/  UISETP.GE.U32.AND UP0, UPT, UR6, 0x4, UPT ;  /* 0x000000040600788c */ /* 0x000fe4000bf06070 */
[----:B------:R-:W-:-:S04]  /*0810*/  ULOP3.LUT UR5, UR7, 0x3, URZ, 0xc0, !UPT ;  /* 0x0000000307057892 */ /* 0x000fc8000f8ec0ff */
[----:B------:R-:W-:-:S03]  /*0820*/  UISETP.NE.AND UP1, UPT, UR5, URZ, UPT ;  /* 0x000000ff0500728c */ /* 0x000fc6000bf25270 */
[----:B------:R-:W-:Y:S08]  /*0830*/  BRA.U !UP0, `(.L_x_4) ;  /* 0x00000001084c7547 */ /* 0x000ff0000b800000 */
[----:B------:R-:W0:Y:S01]  /*0840*/  LDC.64 R8, c[0x0][0x388] ;  /* 0x0000e200ff087b82 */ /* 0x000e220000000a00 */
[----:B------:R-:W-:-:S05]  /*0850*/  IADD3 R11, PT, PT, R4, UR4, RZ ;  /* 0x00000004040b7c10 */ /* 0x000fca000fffe0ff */
[----:B0-----:R-:W-:Y:S02]  /*0860*/  IMAD.WIDE R10, R11, 0x4, R8 ;  /* 0x000000040b0a7825 */ /* 0x001fe400078e0208 */
[----:B------:R-:W0:Y:S03]  /*0870*/  LDC.64 R8, c[0x0][0x380] ;  /* 0x0000e000ff087b82 */ /* 0x000e260000000a00 */
[----:B------:R-:W0:Y:S04]  /*0880*/  LDG.E R13, desc[UR12][R10.64] ;  /* 0x0000000c0a0d7981 */ /* 0x000e28000c1e1900 */
[----:B------:R-:W2:Y:S04]  /*0890*/  LDG.E R15, desc[UR12][R10.64+0x4] ;  /* 0x0000040c0a0f7981 */ /* 0x000ea8000c1e1900 */
[----:B------:R-:W3:Y:S04]  /*08a0*/  LDG.E R17, desc[UR12][R10.64+0x8] ;  /* 0x0000080c0a117981 */ /* 0x000ee8000c1e1900 */
[----:B------:R-:W4:Y:S01]  /*08b0*/  LDG.E R5, desc[UR12][R10.64+0xc] ;  /* 0x00000c0c0a057981 */ /* 0x000f22000c1e1900 */
[----:B0-----:R-:W-:-:S04]  /*08c0*/  IMAD.WIDE R12, R13, 0x4, R8 ;  /* 0x000000040d0c7825 */ /* 0x001fc800078e0208 */
[--C-:B--2---:R-:W-:Y:S02]  /*08d0*/  IMAD.WIDE R14, R15, 0x4, R8.reuse ;  /* 0x000000040f0e7825 */ /* 0x104fe400078e0208 */
[----:B------:R-:W2:Y:S02]  /*08e0*/  LDG.E R12, desc[UR12][R12.64] ;  /* 0x0000000c0c0c7981 */ /* 0x000ea4000c1e1900 */
[--C-:B---3--:R-:W-:Y:S02]  /*08f0*/  IMAD.WIDE R16, R17, 0x4, R8.reuse ;  /* 0x0000000411107825 */ /* 0x108fe400078e0208 */
[----:B------:R-:W2:Y:S02]  /*0900*/  LDG.E R15, desc[UR12][R14.64] ;  /* 0x0000000c0e0f7981 */ /* 0x000ea4000c1e1900 */
[----:B----4-:R-:W-:Y:S02]  /*0910*/  IMAD.WIDE R8, R5, 0x4, R8 ;  /* 0x0000000405087825 */ /* 0x010fe400078e0208 */
[----:B------:R-:W2:Y:S04]  /*0920*/  LDG.E R16, desc[UR12][R16.64] ;  /* 0x0000000c10107981 */ /* 0x000ea8000c1e1900 */
[----:B------:R-:W3:Y:S01]  /*0930*/  LDG.E R8, desc[UR12][R8.64] ;  /* 0x0000000c08087981 */ /* 0x000ee2000c1e1900 */
[----:B------:R-:W-:Y:S01]  /*0940*/  UIADD3 UR4, UPT, UPT, UR4, 0x4, URZ ;  /* 0x0000000404047890 */ /* 0x000fe2000fffe0ff */
[----:B--2---:R-:W-:-:S04]  /*0950*/  LOP3.LUT R5, R16, R12, R15, 0x96, !PT ;  /* 0x0000000c10057212 */ /* 0x004fc800078e960f */
[----:B---3--:R-:W-:-:S07]  /*0960*/  LOP3.LUT R6, R6, R5, R8, 0x96, !PT ;  /* 0x0000000506067212 */ /* 0x008fce00078e9608 */
.L_x_4:
[----:B------:R-:W-:Y:S05]  /*0970*/  BRA.U !UP1, `(.L_x_0) ;  /* 0x0000000109347547 */ /* 0x000fea000b800000 */
[----:B------:R-:W0:Y:S01]  /*0980*/  LDC.64 R12, c[0x0][0x380] ;  /* 0x0000e000ff0c7b82 */ /* 0x000e220000000a00 */
[----:B------:R-:W-:Y:S01]  /*0990*/  IADD3 R7, PT, PT, R4, UR4, RZ ;  /* 0x0000000404077c10 */ /* 0x000fe2000fffe0ff */
[----:B------:R-:W-:-:S06]  /*09a0*/  UIADD3 UR5, UPT, UPT, -UR5, URZ, URZ ;  /* 0x000000ff05057290 */ /* 0x000fcc000fffe1ff */
[----:B------:R-:W1:Y:S06]  /*09b0*/  LDC.64 R10, c[0x0][0x388] ;  /* 0x0000e200ff0a7b82 */ /* 0x000e6c0000000a00 */
.L_x_5:
[----:B-1----:R-:W-:-:S06]  /*09c0*/  IMAD.WIDE R4, R7, 0x4, R10 ;  /* 0x0000000407047825 */ /* 0x002fcc00078e020a */
[----:B------:R-:W0:Y:S01]  /*09d0*/  LDG.E R5, desc[UR12][R4.64] ;  /* 0x0000000c04057981 */ /* 0x000e22000c1e1900 */
[----:B------:R-:W-:-:S04]  /*09e0*/  UIADD3 UR5, UPT, UPT, UR5, 0x1, URZ ;  /* 0x0000000105057890 */ /* 0x000fc8000fffe0ff */
[----:B------:R-:W-:Y:S01]  /*09f0*/  UISETP.NE.AND UP0, UPT, UR5, URZ, UPT ;  /* 0x000000ff0500728c */ /* 0x000fe2000bf05270 */
[----:B0-----:R-:W-:-:S06]  /*0a00*/  IMAD.WIDE R8, R5, 0x4, R12 ;  /* 0x0000000405087825 */ /* 0x001fcc00078e020c */
[----:B------:R-:W2:Y:S01]  /*0a10*/  LDG.E R9, desc[UR12][R8.64] ;  /* 0x0000000c08097981 */ /* 0x000ea2000c1e1900 */
[----:B------:R-:W-:Y:S02]  /*0a20*/  IADD3 R7, PT, PT, R7, 0x1, RZ ;  /* 0x0000000107077810 */ /* 0x000fe40007ffe0ff */
[----:B--2---:R-:W-:Y:S01]  /*0a30*/  LOP3.LUT R6, R9, R6, RZ, 0x3c, !PT ;  /* 0x0000000609067212 */ /* 0x004fe200078e3cff */
[----:B------:R-:W-:Y:S06]  /*0a40*/  BRA.U UP0, `(.L_x_5) ;  /* 0xfffffffd00dc7547 */ /* 0x000fec000b83ffff */
.L_x_0:
[----:B------:R-:W1:Y:S01]  /*0a50*/  S2UR UR5, SR_CgaCtaId ;  /* 0x00000000000579c3 */ /* 0x000e620000008800 */
[----:B------:R-:W2:Y:S01]  /*0a60*/  LDCU UR6, c[0x0][0x394] ;  /* 0x00007280ff0677ac */ /* 0x000ea20008000800 */
[----:B------:R-:W-:Y:S02]  /*0a70*/  ISETP.GE.U32.AND P2, PT, R3, 0x2, PT ;  /* 0x000000020300780c */ /* 0x000fe40003f46070 */
[----:B------:R-:W-:Y:S01]  /*0a80*/  ISETP.NE.AND P0, PT, R0, RZ, PT ;  /* 0x000000ff0000720c */ /* 0x000fe20003f05270 */
[----:B------:R-:W-:Y:S01]  /*0a90*/  UMOV UR4, 0x400 ;  /* 0x0000040000047882 */ /* 0x000fe20000000000 */
[----:B--2---:R-:W-:Y:S01]  /*0aa0*/  ISETP.GE.AND P1, PT, R2, UR6, PT ;  /* 0x0000000602007c0c */ /* 0x004fe2000bf26270 */
[----:B-1----:R-:W-:-:S06]  /*0ab0*/  ULEA UR4, UR5, UR4, 0x18 ;  /* 0x0000000405047291 */ /* 0x002fcc000f8ec0ff */
[----:B0-----:R-:W-:-:S06]  /*0ac0*/  LEA R5, R0, UR4, 0x2 ;  /* 0x0000000400057c11 */ /* 0x001fcc000f8e10ff */
[----:B------:R0:W-:Y:S01]  /*0ad0*/  @!P1 STS [R5], R6 ;  /* 0x0000000605009388 */ /* 0x0001e20000000800 */
[----:B------:R-:W-:Y:S06]  /*0ae0*/  BAR.SYNC.DEFER_BLOCKING 0x0 ;  /* 0x0000000000007b1d */ /* 0x000fec0000010000 */
[----:B------:R-:W-:Y:S05]  /*0af0*/  @!P2 BRA `(.L_x_6) ;  /* 0x000000000028a947 */ /* 0x000fea0003800000 */
.L_x_7:
[----:B------:R-:W-:Y:S01]  /*0b00*/  SHF.R.U32.HI R0, RZ, 0x1, R3 ;  /* 0x00000001ff007819 */ /* 0x000fe20000011603 */
[----:B-1----:R-:W-:Y:S01]  /*0b10*/  LDS R2, [R5] ;  /* 0x0000000005027984 */ /* 0x002fe20000000800 */
[----:B------:R-:W-:Y:S02]  /*0b20*/  ISETP.GT.U32.AND P1, PT, R3, 0x3, PT ;  /* 0x000000030300780c */ /* 0x000fe40003f24070 */
[----:B------:R-:W-:Y:S02]  /*0b30*/  LEA R4, R0, R5, 0x2 ;  /* 0x0000000500047211 */ /* 0x000fe400078e10ff */
[----:B------:R-:W-:-:S03]  /*0b40*/  MOV R3, R0 ;  /* 0x0000000000037202 */ /* 0x000fc60000000f00 */
[----:B------:R-:W1:Y:S02]  /*0b50*/  LDS R7, [R4] ;  /* 0x0000000004077984 */ /* 0x000e640000000800 */
[----:B-1----:R-:W-:-:S05]  /*0b60*/  LOP3.LUT R2, R7, R2, RZ, 0xfc, !PT ;  /* 0x0000000207027212 */ /* 0x002fca00078efcff */
[----:B------:R1:W-:Y:S01]  /*0b70*/  STS [R5], R2 ;  /* 0x0000000205007388 */ /* 0x0003e20000000800 */
[----:B------:R-:W-:Y:S06]  /*0b80*/  BAR.SYNC.DEFER_BLOCKING 0x0 ;  /* 0x0000000000007b1d */ /* 0x000fec0000010000 */
[----:B------:R-:W-:Y:S05]  /*0b90*/  @P1 BRA `(.L_x_7) ;  /* 0xfffffffc00d81947 */ /* 0x000fea000383ffff */
.L_x_6:
[----:B------:R-:W-:Y:S05]  /*0ba0*/  @P0 EXIT ;  /* 0x000000000000094d */ /* 0x000fea0003800000 */
[----:B------:R-:W0:Y:S01]  /*0bb0*/  LDS R0, [UR4] ;  /* 0x00000004ff007984 */ /* 0x000e220008000800 */
[----:B-1----:R-:W1:Y:S01]  /*0bc0*/  LDC.64 R2, c[0x0][0x398] ;  /* 0x0000e600ff027b82 */ /* 0x002e620000000a00 */
[----:B0-----:R-:W-:-:S05]  /*0bd0*/  IADD3 R5, PT, PT, -R0, 0x1, RZ ;  /* 0x0000000100057810 */ /* 0x001fca0007ffe1ff */
[----:B-1----:R-:W-:Y:S01]  /*0be0*/  REDG.E.MIN.S32.STRONG.GPU desc[UR12][R2.64], R5 ;  /* 0x000000050200798e */ /* 0x002fe2000c92e30c */
[----:B------:R-:W-:Y:S05]  /*0bf0*/  EXIT ;  /* 0x000000000000794d */ /* 0x000fea0003800000 */
.L_x_8:
[----:B------:R-:W-:-:S00]  /*0c00*/  BRA `(.L_x_8) ;  /* 0xfffffffc00fc7947 */ /* 0x000fc0000383ffff */
[----:B------:R-:W-:-:S00]  /*0c10*/  NOP ;  /* 0x0000000000007918 */ /* 0x000fc00000000000 */
        /* <DEDUP_REMOVED lines=14> */
.L_x_62:


//--------------------- .text._Z6APP_GBPiS_S_S_iiii --------------------------
	.section	.text._Z6APP_GBPiS_S_S_iiii,"ax",@progbits
	.align	128
        .global         _Z6APP_GBPiS_S_S_iiii
        .type           _Z6APP_GBPiS_S_S_iiii,@function
        .size           _Z6APP_GBPiS_S_S_iiii,(.L_x_63 - _Z6APP_GBPiS_S_S_iiii)
        .other          _Z6APP_GBPiS_S_S_iiii,@"STO_CUDA_ENTRY STV_DEFAULT"
_Z6APP_GBPiS_S_S_iiii:
.text._Z6APP_GBPiS_S_S_iiii:
[----:B------:R-:W-:Y:S01]  /*0000*/  LDC R1, c[0x0][0x37c] ;  /* 0x0000df00ff017b82 */ /* 0x000fe20000000800 */
[----:B------:R-:W0:Y:S07]  /*0010*/  S2R R0, SR_TID.X ;  /* 0x0000000000007919 */ /* 0x000e2e0000002100 */
[----:B------:R-:W0:Y:S01]  /*0020*/  S2UR UR4, SR_CTAID.X ;  /* 0x00000000000479c3 */ /* 0x000e220000002500 */
[----:B------:R-:W1:Y:S07]  /*0030*/  LDCU.64 UR12, c[0x0][0x3a0] ;  /* 0x00007400ff0c77ac */ /* 0x000e6e0008000a00 */
[----:B------:R-:W0:Y:S02]  /*0040*/  LDC R3, c[0x0][0x360] ;  /* 0x0000d800ff037b82 */ /* 0x000e240000000800 */
[----:B0-----:R-:W-:-:S05]  /*0050*/  IMAD R0, R3, UR4, R0 ;  /* 0x0000000403007c24 */ /* 0x001fca000f8e0200 */
[----:B-1----:R-:W-:-:S13]  /*0060*/  ISETP.GE.AND P0, PT, R0, UR13, PT ;  /* 0x0000000d00007c0c */ /* 0x002fda000bf06270 */
[----:B------:R-:W-:Y:S05]  /*0070*/  @P0 EXIT ;  /* 0x000000000000094d */ /* 0x000fea0003800000 */
[----:B------:R-:W0:Y:S01]  /*0080*/  LDC.64 R4, c[0x0][0x390] ;  /* 0x0000e400ff047b82 */ /* 0x000e220000000a00 */
[----:B------:R-:W1:Y:S01]  /*0090*/  LDCU.64 UR10, c[0x0][0x358] ;  /* 0x00006b00ff0a77ac */ /* 0x000e620008000a00 */
[----:B0-----:R-:W-:-:S05]  /*00a0*/  IMAD.WIDE R4, R0, 0x4, R4 ;  /* 0x0000000400047825 */ /* 0x001fca00078e0204 */
[----:B-1----:R-:W2:Y:S01]  /*00b0*/  LDG.E R2, desc[UR10][R4.64] ;  /* 0x0000000a04027981 */ /* 0x002ea2000c1e1900 */
[----:B------:R-:W-:Y:S01]  /*00c0*/  UISETP.GE.AND UP0, UPT, UR12, 0x1, UPT ;  /* 0x000000010c00788c */ /* 0x000fe2000bf06270 */
[----:B------:R-:W-:-:S05]  /*00d0*/  HFMA2 R3, -RZ, RZ, 0, 5.9604644775390625e-08 ;  /* 0x00000001ff037431 */ /* 0x000fca00000001ff */
[----:B--2---:R-:W-:-:S03]  /*00e0*/  IMAD R6, R2, -0x2, R3 ;  /* 0xfffffffe02067824 */ /* 0x004fc600078e0203 */
[----:B------:R-:W-:Y:S05]  /*00f0*/  BRA.U !UP0, `(.L_x_9) ;  /* 0x00000009087c7547 */ /* 0x000fea000b800000 */
[----:B------:R-:W-:Y:S02]  /*0100*/  UISETP.GE.U32.AND UP1, UPT, UR12, 0x10, UPT ;  /* 0x000000100c00788c */ /* 0x000fe4000bf26070 */
[----:B------:R-:W-:Y:S01]  /*0110*/  IMAD R5, R0, UR12, RZ ;  /* 0x0000000c00057c24 */ /* 0x000fe2000f8e02ff */
[----:B------:R-:W-:Y:S01]  /*0120*/  ULOP3.LUT UR8, UR12, 0xf, URZ, 0xc0, !UPT ;  /* 0x0000000f0c087892 */ /* 0x000fe2000f8ec0ff */
[----:B------:R-:W-:-:S03]  /*0130*/  UMOV UR4, URZ ;  /* 0x000000ff00047c82 */ /* 0x000fc60008000000 */
[----:B------:R-:W-:Y:S02]  /*0140*/  UISETP.NE.AND UP0, UPT, UR8, URZ, UPT ;  /* 0x000000ff0800728c */ /* 0x000fe4000bf05270 */
[----:B------:R-:W-:Y:S09]  /*0150*/  BRA.U !UP1, `(.L_x_10) ;  /* 0x0000000509207547 */ /* 0x000ff2000b800000 */
[----:B------:R-:W0:Y:S01]  /*0160*/  LDCU.64 UR6, c[0x0][0x398] ;  /* 0x00007300ff0677ac */ /* 0x000e220008000a00 */
[----:B------:R-:W-:Y:S01]  /*0170*/  MOV R4, R5 ;  /* 0x0000000500047202 */ /* 0x000fe20000000f00 */
[----:B------:R-:W-:-:S04]  /*0180*/  ULOP3.LUT UR4, UR12, 0x7ffffff0, URZ, 0xc0, !UPT ;  /* 0x7ffffff00c047892 */ /* 0x000fc8000f8ec0ff */
[----:B------:R-:W-:Y:S02]  /*0190*/  UIADD3 UR9, UPT, UPT, -UR4, URZ, URZ ;  /* 0x000000ff04097290 */ /* 0x000fe4000fffe1ff */
[----:B0-----:R-:W-:-:S04]  /*01a0*/  UIADD3 UR5, UP1, UPT, UR6, 0x20, URZ ;  /* 0x0000002006057890 */ /* 0x001fc8000ff3e0ff */
[----:B------:R-:W-:-:S12]  /*01b0*/  UIADD3.X UR6, UPT, UPT, URZ, UR7, URZ, UP1, !UPT ;  /* 0x00000007ff067290 */ /* 0x000fd80008ffe4ff */
.L_x_11:
        /* <DEDUP_REMOVED lines=25> */
[----:B------:R5:W2:Y:S02]  /*0350*/  LDG.E R9, desc[UR10][R10.64] ;  /* 0x0000000a0a097981 */ /* 0x000aa4000c1e1900 */
[----:B-----5:R-:W-:-:S04]  /*0360*/  IMAD.WIDE R10, R12, 0x4, R14 ;  /* 0x000000040c0a7825 */ /* 0x020fc800078e020e */
[--C-:B------:R-:W-:Y:S02]  /*0370*/  IMAD.WIDE R12, R13, 0x4, R14.reuse ;  /* 0x000000040d0c7825 */ /* 0x100fe400078e020e */
[----:B------:R-:W3:Y:S02]  /*0380*/  LDG.E R10, desc[UR10][R10.64] ;  /* 0x0000000a0a0a7981 */ /* 0x000ee4000c1e1900 */
[--C-:B------:R-:W-:Y:S02]  /*0390*/  IMAD.WIDE R24, R25, 0x4, R14.reuse ;  /* 0x0000000419187825 */ /* 0x100fe400078e020e */
[----:B------:R0:W3:Y:S02]  /*03a0*/  LDG.E R11, desc[UR10][R12.64] ;  /* 0x0000000a0c0b7981 */ /* 0x0000e4000c1e1900 */
[----:B0-----:R-:W-:-:S06]  /*03b0*/  IMAD.WIDE R12, R22, 0x4, R14 ;  /* 0x00000004160c7825 */ /* 0x001fcc00078e020e */
[----:B------:R-:W4:Y:S01]  /*03c0*/  LDG.E R12, desc[UR10][R12.64] ;  /* 0x0000000a0c0c7981 */ /* 0x000f22000c1e1900 */
[----:B------:R-:W-:-:S06]  /*03d0*/  IMAD.WIDE R26, R27, 0x4, R14 ;  /* 0x000000041b1a7825 */ /* 0x000fcc00078e020e */
[----:B------:R-:W5:Y:S04]  /*03e0*/  LDG.E R26, desc[UR10][R26.64] ;  /* 0x0000000a1a1a7981 */ /* 0x000f68000c1e1900 */
[----:B------:R0:W4:Y:S02]  /*03f0*/  LDG.E R13, desc[UR10][R24.64] ;  /* 0x0000000a180d7981 */ /* 0x000124000c1e1900 */
[----:B0-----:R-:W-:-:S04]  /*0400*/  IMAD.WIDE R24, R18, 0x4, R14 ;  /* 0x0000000412187825 */ /* 0x001fc800078e020e */
[--C-:B------:R-:W-:Y:S02]  /*0410*/  IMAD.WIDE R18, R19, 0x4, R14.reuse ;  /* 0x0000000413127825 */ /* 0x100fe400078e020e */
[----:B------:R-:W5:Y:S04]  /*0420*/  LDG.E R24, desc[UR10][R24.64] ;  /* 0x0000000a18187981 */ /* 0x000f68000c1e1900 */
[----:B------:R0:W5:Y:S01]  /*0430*/  LDG.E R25, desc[UR10][R18.64] ;  /* 0x0000000a12197981 */ /* 0x000162000c1e1900 */
[----:B------:R-:W-:-:S06]  /*0440*/  IMAD.WIDE R22, R23, 0x4, R14 ;  /* 0x0000000417167825 */ /* 0x000fcc00078e020e */
[----:B------:R-:W5:Y:S01]  /*0450*/  LDG.E R22, desc[UR10][R22.64] ;  /* 0x0000000a16167981 */ /* 0x000f62000c1e1900 */
[----:B0-----:R-:W-:-:S04]  /*0460*/  IMAD.WIDE R18, R20, 0x4, R14 ;  /* 0x0000000414127825 */ /* 0x001fc800078e020e */
[--C-:B------:R-:W-:Y:S01]  /*0470*/  IMAD.WIDE R20, R21, 0x4, R14.reuse ;  /* 0x0000000415147825 */ /* 0x100fe200078e020e */
[----:B------:R0:W5:Y:S05]  /*0480*/  LDG.E R27, desc[UR10][R18.64] ;  /* 0x0000000a121b7981 */ /* 0x00016a000c1e1900 */
[----:B------:R-:W5:Y:S01]  /*0490*/  LDG.E R21, desc[UR10][R20.64] ;  /* 0x0000000a14157981 */ /* 0x000f62000c1e1900 */
[----:B0-----:R-:W-:-:S04]  /*04a0*/  IMAD.WIDE R18, R16, 0x4, R14 ;  /* 0x0000000410127825 */ /* 0x001fc800078e020e */
[--C-:B------:R-:W-:Y:S02]  /*04b0*/  IMAD.WIDE R16, R17, 0x4, R14.reuse ;  /* 0x0000000411107825 */ /* 0x100fe400078e020e */
[----:B------:R-:W5:Y:S02]  /*04c0*/  LDG.E R18, desc[UR10][R18.64] ;  /* 0x0000000a12127981 */ /* 0x000f64000c1e1900 */
[----:B------:R-:W-:Y:S02]  /*04d0*/  IMAD.WIDE R14, R29, 0x4, R14 ;  /* 0x000000041d0e7825 */ /* 0x000fe400078e020e */
[----:B------:R-:W5:Y:S04]  /*04e0*/  LDG.E R16, desc[UR10][R16.64] ;  /* 0x0000000a10107981 */ /* 0x000f68000c1e1900 */
[----:B------:R-:W5:Y:S01]  /*04f0*/  LDG.E R14, desc[UR10][R14.64] ;  /* 0x0000000a0e0e7981 */ /* 0x000f62000c1e1900 */
[----:B------:R-:W-:-:S04]  /*0500*/  UIADD3 UR9, UPT, UPT, UR9, 0x10, URZ ;  /* 0x0000001009097890 */ /* 0x000fc8000fffe0ff */
[----:B------:R-:W-:Y:S01]  /*0510*/  UISETP.NE.AND UP1, UPT, UR9, URZ, UPT ;  /* 0x000000ff0900728c */ /* 0x000fe2000bf25270 */
[----:B------:R-:W-:Y:S02]  /*0520*/  IADD3 R4, PT, PT, R4, 0x10, RZ ;  /* 0x0000001004047810 */ /* 0x000fe40007ffe0ff */
[----:B--2---:R-:W-:-:S04]  /*0530*/  IADD3 R7, PT, PT, R9, R7, R8 ;  /* 0x0000000709077210 */ /* 0x004fc80007ffe008 */
[----:B---3--:R-:W-:-:S04]  /*0540*/  IADD3 R7, PT, PT, R11, R7, R10 ;  /* 0x000000070b077210 */ /* 0x008fc80007ffe00a */
[----:B----4-:R-:W-:-:S04]  /*0550*/  IADD3 R7, PT, PT, R13, R7, R12 ;  /* 0x000000070d077210 */ /* 0x010fc80007ffe00c */
[----:B-----5:R-:W-:-:S04]  /*0560*/  IADD3 R7, PT, PT, R25, R7, R24 ;  /* 0x0000000719077210 */ /* 0x020fc80007ffe018 */
[----:B------:R-:W-:-:S04]  /*0570*/  IADD3 R7, PT, PT, R27, R7, R26 ;  /* 0x000000071b077210 */ /* 0x000fc80007ffe01a */
[----:B------:R-:W-:-:S04]  /*0580*/  IADD3 R7, PT, PT, R21, R7, R18 ;  /* 0x0000000715077210 */ /* 0x000fc80007ffe012 */
[----:B------:R-:W-:-:S04]  /*0590*/  IADD3 R7, PT, PT, R14, R7, R16 ;  /* 0x000000070e077210 */ /* 0x000fc80007ffe010 */
[----:B------:R-:W-:-:S04]  /*05a0*/  IADD3 R7, PT, PT, R22, R7, RZ ;  /* 0x0000000716077210 */ /* 0x000fc80007ffe0ff */
[----:B------:R-:W-:-:S04]  /*05b0*/  SHF.L.U32 R7, R7, 0x1, RZ ;  /* 0x0000000107077819 */ /* 0x000fc800000006ff */
[----:B------:R-:W-:Y:S01]  /*05c0*/  IADD3 R6, PT, PT, R6, 0x10, -R7 ;  /* 0x0000001006067810 */ /* 0x000fe20007ffe807 */
[----:B------:R-:W-:Y:S06]  /*05d0*/  BRA.U UP1, `(.L_x_11) ;  /* 0xfffffff901f87547 */ /* 0x000fec000b83ffff */
.L_x_10:
        /* <DEDUP_REMOVED lines=34> */
[----:B--2---:R-:W-:-:S04]  /*0800*/  IADD3 R16, PT, PT, R10, R16, R19 ;  /* 0x000000100a107210 */ /* 0x004fc80007ffe013 */
[----:B---3--:R-:W-:-:S04]  /*0810*/  IADD3 R16, PT, PT, R14, R16, R13 ;  /* 0x000000100e107210 */ /* 0x008fc80007ffe00d */
[----:B----4-:R-:W-:-:S04]  /*0820*/  IADD3 R7, PT, PT, R24, R16, R23 ;  /* 0x0000001018077210 */ /* 0x010fc80007ffe017 */
[----:B-----5:R-:W-:-:S04]  /*0830*/  IADD3 R7, PT, PT, R8, R7, RZ ;  /* 0x0000000708077210 */ /* 0x020fc80007ffe0ff */
[----:B------:R-:W-:-:S04]  /*0840*/  SHF.L.U32 R7, R7, 0x1, RZ ;  /* 0x0000000107077819 */ /* 0x000fc800000006ff */
[----:B------:R-:W-:-:S07]  /*0850*/  IADD3 R6, PT, PT, R6, 0x8, -R7 ;  /* 0x0000000806067810 */ /* 0x000fce0007ffe807 */
.L_x_12:
        /* <DEDUP_REMOVED lines=12> */
[----:B------:R-:W4:Y:S01]  /*0920*/  LDG.E R7, desc[UR10][R8.64+0x4] ;  /* 0x0000040a08077981 */ /* 0x000f22000c1e1900 */
[----:B-1----:R-:W-:-:S04]  /*0930*/  IMAD.WIDE R12, R13, 0x4, R10 ;  /* 0x000000040d0c7825 */ /* 0x002fc800078e020a */
        /* <DEDUP_REMOVED lines=8> */
[----:B--2---:R-:W-:-:S04]  /*09c0*/  IADD3 R4, PT, PT, R16, R12, R15 ;  /* 0x0000000c10047210 */ /* 0x004fc80007ffe00f */
[----:B---3--:R-:W-:-:S04]  /*09d0*/  IADD3 R7, PT, PT, R7, R4, RZ ;  /* 0x0000000407077210 */ /* 0x008fc80007ffe0ff */
[----:B------:R-:W-:-:S04]  /*09e0*/  SHF.L.U32 R7, R7, 0x1, RZ ;  /* 0x0000000107077819 */ /* 0x000fc800000006ff */
[----:B------:R-:W-:-:S07]  /*09f0*/  IADD3 R6, PT, PT, R6, 0x4, -R7 ;  /* 0x0000000406067810 */ /* 0x000fce0007ffe807 */
.L_x_13:
[----:B------:R-:W-:Y:S05]  /*0a00*/  BRA.U !UP1, `(.L_x_9) ;  /* 0x0000000109387547 */ /* 0x000fea000b800000 */
[----:B------:R-:W0:Y:S01]  /*0a10*/  LDC.64 R12, c[0x0][0x388] ;  /* 0x0000e200ff0c7b82 */ /* 0x000e220000000a00 */
[----:B------:R-:W-:Y:S01]  /*0a20*/  IADD3 R7, PT, PT, R5, UR4, RZ ;  /* 0x0000000405077c10 */ /* 0x000fe2000fffe0ff */
[----:B------:R-:W-:-:S06]  /*0a30*/  UIADD3 UR5, UPT, UPT, -UR5, URZ, URZ ;  /* 0x000000ff05057290 */ /* 0x000fcc000fffe1ff */
[----:B------:R-:W1:Y:S06]  /*0a40*/  LDC.64 R10, c[0x0][0x398] ;  /* 0x0000e600ff0a7b82 */ /* 0x000e6c0000000a00 */
.L_x_14:
[----:B-1----:R-:W-:-:S06]  /*0a50*/  IMAD.WIDE R4, R7, 0x4, R10 ;  /* 0x0000000407047825 */ /* 0x002fcc00078e020a */
[----:B------:R-:W0:Y:S01]  /*0a60*/  LDG.E R5, desc[UR10][R4.64] ;  /* 0x0000000a04057981 */ /* 0x000e22000c1e1900 */
[----:B------:R-:W-:Y:S01]  /*0a70*/  UIADD3 UR5, UPT, UPT, UR5, 0x1, URZ ;  /* 0x0000000105057890 */ /* 0x000fe2000fffe0ff */
[----:B0-----:R-:W-:-:S06]  /*0a80*/  IMAD.WIDE R8, R5, 0x4, R12 ;  /* 0x0000000405087825 */ /* 0x001fcc00078e020c */
[----:B------:R-:W2:Y:S01]  /*0a90*/  LDG.E R9, desc[UR10][R8.64] ;  /* 0x0000000a08097981 */ /* 0x000ea2000c1e1900 */
[----:B------:R-:W-:Y:S01]  /*0aa0*/  UISETP.NE.AND UP0, UPT, UR5, URZ, UPT ;  /* 0x000000ff0500728c */ /* 0x000fe2000bf05270 */
[----:B------:R-:W-:Y:S01]  /*0ab0*/  IADD3 R7, PT, PT, R7, 0x1, RZ ;  /* 0x0000000107077810 */ /* 0x000fe20007ffe0ff */
[----:B--2---:R-:W-:-:S05]  /*0ac0*/  IMAD R6, R9, -0x2, R6 ;  /* 0xfffffffe09067824 */ /* 0x004fca00078e0206 */
[----:B------:R-:W-:Y:S02]  /*0ad0*/  IADD3 R6, PT, PT, R6, 0x1, RZ ;  /* 0x0000000106067810 */ /* 0x000fe40007ffe0ff */
[----:B------:R-:W-:Y:S05]  /*0ae0*/  BRA.U UP0, `(.L_x_14) ;  /* 0xfffffffd00d87547 */ /* 0x000fea000b83ffff */
.L_x_9:
[----:B------:R-:W-:-:S13]  /*0af0*/  ISETP.GE.AND P0, PT, R6, 0x1, PT ;  /* 0x000000010600780c */ /* 0x000fda0003f06270 */
[----:B------:R-:W0:Y:S02]  /*0b00*/  @P0 LDC.64 R4, c[0x0][0x380] ;  /* 0x0000e000ff040b82 */ /* 0x000e240000000a00 */
[----:B0-----:R-:W-:-:S05]  /*0b10*/  @P0 IMAD.WIDE R4, R0, 0x4, R4 ;  /* 0x0000000400040825 */ /* 0x001fca00078e0204 */
[----:B------:R0:W-:Y:S01]  /*0b20*/  @P0 STG.E desc[UR10][R4.64], RZ ;  /* 0x000000ff04000986 */ /* 0x0001e2000c10190a */
[----:B------:R-:W-:Y:S05]  /*0b30*/  @P0 EXIT ;  /* 0x000000000000094d */ /* 0x000fea0003800000 */
[----:B------:R-:W-:-:S13]  /*0b40*/  ISETP.GT.AND P0, PT, R6, -0x1, PT ;  /* 0xffffffff0600780c */ /* 0x000fda0003f04270 */
[----:B0-----:R-:W0:Y:S02]  /*0b50*/  @!P0 LDC.64 R4, c[0x0][0x380] ;  /* 0x0000e000ff048b82 */ /* 0x001e240000000a00 */
[----:B0-----:R-:W-:-:S05]  /*0b60*/  @!P0 IMAD.WIDE R4, R0, 0x4, R4 ;  /* 0x0000000400048825 */ /* 0x001fca00078e0204 */
[----:B------:R0:W-:Y:S01]  /*0b70*/  @!P0 STG.E desc[UR10][R4.64], R3 ;  /* 0x0000000304008986 */ /* 0x0001e2000c10190a */
[----:B------:R-:W-:Y:S05]  /*0b80*/  @!P0 EXIT ;  /* 0x000000000000894d */ /* 0x000fea0003800000 */
[----:B0-----:R-:W0:Y:S02]  /*0b90*/  LDC.64 R4, c[0x0][0x380] ;  /* 0x0000e000ff047b82 */ /* 0x001e240000000a00 */
[----:B0-----:R-:W-:-:S05]  /*0ba0*/  IMAD.WIDE R4, R0, 0x4, R4 ;  /* 0x0000000400047825 */ /* 0x001fca00078e0204 */
[----:B------:R-:W-:Y:S01]  /*0bb0*/  STG.E desc[UR10][R4.64], R2 ;  /* 0x0000000204007986 */ /* 0x000fe2000c10190a */
[----:B------:R-:W-:Y:S05]  /*0bc0*/  EXIT ;  /* 0x000000000000794d */ /* 0x000fea0003800000 */
.L_x_15:
        /* <DEDUP_REMOVED lines=11> */
.L_x_63:


//--------------------- .text._Z11CheckPassGBPiS_iii --------------------------
	.section	.text._Z11CheckPassGBPiS_iii,"ax",@progbits
	.align	128
        .global         _Z11CheckPassGBPiS_iii
        .type           _Z11CheckPassGBPiS_iii,@function
        .size           _Z11CheckPassGBPiS_iii,(.L_x_64 - _Z11CheckPassGBPiS_iii)
        .other          _Z11CheckPassGBPiS_iii,@"STO_CUDA_ENTRY STV_DEFAULT"
_Z11CheckPassGBPiS_iii:
.text._Z11CheckPassGBPiS_iii:
[----:B------:R-:W-:Y:S01]  /*0000*/  LDC R1, c[0x0][0x37c] ;  /* 0x0000df00ff017b82 */ /* 0x000fe20000000800 */
[----:B------:R-:W0:Y:S07]  /*0010*/  S2R R2, SR_TID.X ;  /* 0x0000000000027919 */ /* 0x000e2e0000002100 */
[----:B------:R-:W0:Y:S01]  /*0020*/  S2UR UR4, SR_CTAID.X ;  /* 0x00000000000479c3 */ /* 0x000e220000002500 */
[----:B------:R-:W1:Y:S07]  /*0030*/  LDCU UR5, c[0x0][0x390] ;  /* 0x00007200ff0577ac */ /* 0x000e6e0008000800 */
[----:B------:R-:W0:Y:S02]  /*0040*/  LDC R3, c[0x0][0x360] ;  /* 0x0000d800ff037b82 */ /* 0x000e240000000800 */
[----:B0-----:R-:W-:-:S05]  /*0050*/  IMAD R2, R3, UR4, R2 ;  /* 0x0000000403027c24 */ /* 0x001fca000f8e0202 */
[----:B-1----:R-:W-:-:S13]  /*0060*/  ISETP.GE.AND P0, PT, R2, UR5, PT ;  /* 0x0000000502007c0c */ /* 0x002fda000bf06270 */
[----:B------:R-:W-:Y:S05]  /*0070*/  @P0 EXIT ;  /* 0x000000000000094d */ /* 0x000fea0003800000 */
[----:B------:R-:W0:Y:S01]  /*0080*/  LDCU UR5, c[0x0][0x398] ;  /* 0x00007300ff0577ac */ /* 0x000e220008000800 */
[----:B------:R-:W-:Y:S01]  /*0090*/  IMAD.MOV.U32 R0, RZ, RZ, RZ ;  /* 0x000000ffff007224 */ /* 0x000fe200078e00ff */
[----:B------:R-:W1:Y:S01]  /*00a0*/  LDCU.64 UR10, c[0x0][0x358] ;  /* 0x00006b00ff0a77ac */ /* 0x000e620008000a00 */
[----:B0-----:R-:W-:Y:S02]  /*00b0*/  UISETP.GE.AND UP0, UPT, UR5, 0x1, UPT ;  /* 0x000000010500788c */ /* 0x001fe4000bf06270 */
[----:B------:R-:W-:-:S07]  /*00c0*/  IMAD R2, R2, UR5, RZ ;  /* 0x0000000502027c24 */ /* 0x000fce000f8e02ff */
[----:B-1----:R-:W-:Y:S05]  /*00d0*/  BRA.U !UP0, `(.L_x_16) ;  /* 0x0000000508707547 */ /* 0x002fea000b800000 */
[----:B------:R-:W-:Y:S01]  /*00e0*/  UISETP.GE.U32.AND UP1, UPT, UR5, 0x10, UPT ;  /* 0x000000100500788c */ /* 0x000fe2000bf26070 */
[----:B------:R-:W-:Y:S01]  /*00f0*/  IMAD.MOV.U32 R0, RZ, RZ, RZ ;  /* 0x000000ffff007224 */ /* 0x000fe200078e00ff */
[----:B------:R-:W-:Y:S01]  /*0100*/  ULOP3.LUT UR8, UR5, 0xf, URZ, 0xc0, !UPT ;  /* 0x0000000f05087892 */ /* 0x000fe2000f8ec0ff */
[----:B------:R-:W-:-:S03]  /*0110*/  UMOV UR4, URZ ;  /* 0x000000ff00047c82 */ /* 0x000fc60008000000 */
[----:B------:R-:W-:-:S03]  /*0120*/  UISETP.NE.AND UP0, UPT, UR8, URZ, UPT ;  /* 0x000000ff0800728c */ /* 0x000fc6000bf05270 */
[----:B------:R-:W-:Y:S08]  /*0130*/  BRA.U !UP1, `(.L_x_17) ;  /* 0x0000000109987547 */ /* 0x000ff0000b800000 */
[----:B------:R-:W0:Y:S01]  /*0140*/  LDCU.64 UR6, c[0x0][0x388] ;  /* 0x00007100ff0677ac */ /* 0x000e220008000a00 */
[----:B------:R-:W-:Y:S02]  /*0150*/  IMAD.MOV.U32 R0, RZ, RZ, RZ ;  /* 0x000000ffff007224 */ /* 0x000fe400078e00ff */
[----:B------:R-:W-:Y:S01]  /*0160*/  IMAD.MOV.U32 R3, RZ, RZ, R2 ;  /* 0x000000ffff037224 */ /* 0x000fe200078e0002 */
[----:B------:R-:W-:-:S04]  /*0170*/  ULOP3.LUT UR4, UR5, 0x7ffffff0, URZ, 0xc0, !UPT ;  /* 0x7ffffff005047892 */ /* 0x000fc8000f8ec0ff */
[----:B------:R-:W-:Y:S02]  /*0180*/  UIADD3 UR9, UPT, UPT, -UR4, URZ, URZ ;  /* 0x000000ff04097290 */ /* 0x000fe4000fffe1ff */
[----:B0-----:R-:W-:-:S04]  /*0190*/  UIADD3 UR5, UP1, UPT, UR6, 0x20, URZ ;  /* 0x0000002006057890 */ /* 0x001fc8000ff3e0ff */
[----:B------:R-:W-:-:S12]  /*01a0*/  UIADD3.X UR6, UPT, UPT, URZ, UR7, URZ, UP1, !UPT ;  /* 0x00000007ff067290 */ /* 0x000fd80008ffe4ff */
.L_x_18:
[----:B------:R-:W-:Y:S02]  /*01b0*/  IMAD.U32 R4, RZ, RZ, UR5 ;  /* 0x00000005ff047e24 */ /* 0x000fe4000f8e00ff */
[----:B------:R-:W-:Y:S02]  /*01c0*/  IMAD.U32 R5, RZ, RZ, UR6 ;  /* 0x00000006ff057e24 */ /* 0x000fe4000f8e00ff */
[----:B------:R-:W-:-:S05]  /*01d0*/  IMAD.WIDE R4, R3, 0x4, R4 ;  /* 0x0000000403047825 */ /* 0x000fca00078e0204 */
[----:B------:R-:W2:Y:S04]  /*01e0*/  LDG.E R7, desc[UR10][R4.64+-0x20] ;  /* 0xffffe00a04077981 */ /* 0x000ea8000c1e1900 */
[----:B------:R-:W2:Y:S04]  /*01f0*/  LDG.E R6, desc[UR10][R4.64+-0x1c] ;  /* 0xffffe40a04067981 */ /* 0x000ea8000c1e1900 */
[----:B------:R-:W3:Y:S04]  /*0200*/  LDG.E R9, desc[UR10][R4.64+-0x18] ;  /* 0xffffe80a04097981 */ /* 0x000ee8000c1e1900 */
[----:B------:R-:W3:Y:S04]  /*0210*/  LDG.E R8, desc[UR10][R4.64+-0x14] ;  /* 0xffffec0a04087981 */ /* 0x000ee8000c1e1900 */
[----:B------:R-:W4:Y:S04]  /*0220*/  LDG.E R11, desc[UR10][R4.64+-0x10] ;  /* 0xfffff00a040b7981 */ /* 0x000f28000c1e1900 */
        /* <DEDUP_REMOVED lines=10> */
[----:B------:R-:W5:Y:S01]  /*02d0*/  LDG.E R20, desc[UR10][R4.64+0x1c] ;  /* 0x00001c0a04147981 */ /* 0x000f62000c1e1900 */
[----:B------:R-:W-:Y:S01]  /*02e0*/  UIADD3 UR9, UPT, UPT, UR9, 0x10, URZ ;  /* 0x0000001009097890 */ /* 0x000fe2000fffe0ff */
[----:B------:R-:W-:-:S03]  /*02f0*/  VIADD R3, R3, 0x10 ;  /* 0x0000001003037836 */ /* 0x000fc60000000000 */
[----:B------:R-:W-:Y:S01]  /*0300*/  UISETP.NE.AND UP1, UPT, UR9, URZ, UPT ;  /* 0x000000ff0900728c */ /* 0x000fe2000bf25270 */
        /* <DEDUP_REMOVED lines=9> */
.L_x_17:
[----:B------:R-:W-:Y:S05]  /*03a0*/  BRA.U !UP0, `(.L_x_16) ;  /* 0x0000000108bc7547 */ /* 0x000fea000b800000 */
[----:B------:R-:W0:Y:S01]  /*03b0*/  LDCU UR5, c[0x0][0x398] ;  /* 0x00007300ff0577ac */ /* 0x000e220008000800 */
[----:B------:R-:W-:Y:S02]  /*03c0*/  UISETP.GE.U32.AND UP0, UPT, UR8, 0x8, UPT ;  /* 0x000000080800788c */ /* 0x000fe4000bf06070 */
[----:B0-----:R-:W-:-:S04]  /*03d0*/  ULOP3.LUT UR6, UR5, 0x7, URZ, 0xc0, !UPT ;  /* 0x0000000705067892 */ /* 0x001fc8000f8ec0ff */
[----:B------:R-:W-:-:S03]  /*03e0*/  UISETP.NE.AND UP1, UPT, UR6, URZ, UPT ;  /* 0x000000ff0600728c */ /* 0x000fc6000bf25270 */
[----:B------:R-:W-:Y:S08]  /*03f0*/  BRA.U !UP0, `(.L_x_19) ;  /* 0x0000000108407547 */ /* 0x000ff0000b800000 */
[----:B------:R-:W0:Y:S01]  /*0400*/  LDC.64 R4, c[0x0][0x388] ;  /* 0x0000e200ff047b82 */ /* 0x000e220000000a00 */
[----:B------:R-:W-:-:S04]  /*0410*/  VIADD R3, R2, UR4 ;  /* 0x0000000402037c36 */ /* 0x000fc80008000000 */
[----:B0-----:R-:W-:-:S05]  /*0420*/  IMAD.WIDE R4, R3, 0x4, R4 ;  /* 0x0000000403047825 */ /* 0x001fca00078e0204 */
[----:B------:R-:W2:Y:S04]  /*0430*/  LDG.E R3, desc[UR10][R4.64] ;  /* 0x0000000a04037981 */ /* 0x000ea8000c1e1900 */
[----:B------:R-:W2:Y:S04]  /*0440*/  LDG.E R6, desc[UR10][R4.64+0x4] ;  /* 0x0000040a04067981 */ /* 0x000ea8000c1e1900 */
[----:B------:R-:W2:Y:S04]  /*0450*/  LDG.E R7, desc[UR10][R4.64+0x8] ;  /* 0x0000080a04077981 */ /* 0x000ea8000c1e1900 */
[----:B------:R-:W3:Y:S04]  /*0460*/  LDG.E R8, desc[UR10][R4.64+0xc] ;  /* 0x00000c0a04087981 */ /* 0x000ee8000c1e1900 */
[----:B------:R-:W3:Y:S04]  /*0470*/  LDG.E R9, desc[UR10][R4.64+0x10] ;  /* 0x0000100a04097981 */ /* 0x000ee8000c1e1900 */
[----:B------:R-:W4:Y:S04]  /*0480*/  LDG.E R10, desc[UR10][R4.64+0x14] ;  /* 0x0000140a040a7981 */ /* 0x000f28000c1e1900 */
[----:B------:R-:W4:Y:S04]  /*0490*/  LDG.E R11, desc[UR10][R4.64+0x18] ;  /* 0x0000180a040b7981 */ /* 0x000f28000c1e1900 */
[----:B------:R-:W5:Y:S01]  /*04a0*/  LDG.E R12, desc[UR10][R4.64+0x1c] ;  /* 0x00001c0a040c7981 */ /* 0x000f62000c1e1900 */
[----:B------:R-:W-:Y:S01]  /*04b0*/  UIADD3 UR4, UPT, UPT, UR4, 0x8, URZ ;  /* 0x0000000804047890 */ /* 0x000fe2000fffe0ff */
[----:B--2---:R-:W-:-:S04]  /*04c0*/  LOP3.LUT R3, R7, R3, R6, 0x96, !PT ;  /* 0x0000000307037212 */ /* 0x004fc800078e9606 */
[----:B---3--:R-:W-:-:S04]  /*04d0*/  LOP3.LUT R3, R9, R3, R8, 0x96, !PT ;  /* 0x0000000309037212 */ /* 0x008fc800078e9608 */
[----:B----4-:R-:W-:-:S04]  /*04e0*/  LOP3.LUT R3, R11, R3, R10, 0x96, !PT ;  /* 0x000000030b037212 */ /* 0x010fc800078e960a */
[----:B-----5:R-:W-:-:S07]  /*04f0*/  LOP3.LUT R0, R0, R3, R12, 0x96, !PT ;  /* 0x0000000300007212 */ /* 0x020fce00078e960c */
.L_x_19:
[----:B------:R-:W-:Y:S05]  /*0500*/  BRA.U !UP1, `(.L_x_16) ;  /* 0x0000000109647547 */ /* 0x000fea000b800000 */
[----:B------:R-:W-:Y:S02]  /*0510*/  UISETP.GE.U32.AND UP0, UPT, UR6, 0x4, UPT ;  /* 0x000000040600788c */ /* 0x000fe4000bf06070 */
[----:B------:R-:W-:-:S04]  /*0520*/  ULOP3.LUT UR5, UR5, 0x3, URZ, 0xc0, !UPT ;  /* 0x0000000305057892 */ /* 0x000fc8000f8ec0ff */
        /* <DEDUP_REMOVED lines=8> */
[----:B------:R-:W3:Y:S01]  /*05b0*/  LDG.E R8, desc[UR10][R4.64+0xc] ;  /* 0x00000c0a04087981 */ /* 0x000ee2000c1e1900 */
[----:B------:R-:W-:Y:S01]  /*05c0*/  UIADD3 UR4, UPT, UPT, UR4, 0x4, URZ ;  /* 0x0000000404047890 */ /* 0x000fe2000fffe0ff */
[----:B--2---:R-:W-:-:S04]  /*05d0*/  LOP3.LUT R3, R7, R3, R6, 0x96, !PT ;  /* 0x0000000307037212 */ /* 0x004fc800078e9606 */
[----:B---3--:R-:W-:-:S07]  /*05e0*/  LOP3.LUT R0, R0, R3, R8, 0x96, !PT ;  /* 0x0000000300007212 */ /* 0x008fce00078e9608 */
.L_x_20:
[----:B------:R-:W-:Y:S05]  /*05f0*/  BRA.U !UP1, `(.L_x_16) ;  /* 0x0000000109287547 */ /* 0x000fea000b800000 */
[----:B------:R-:W0:Y:S01]  /*0600*/  LDC.64 R6, c[0x0][0x388] ;  /* 0x0000e200ff067b82 */ /* 0x000e220000000a00 */
[----:B------:R-:W-:Y:S01]  /*0610*/  VIADD R3, R2, UR4 ;  /* 0x0000000402037c36 */ /* 0x000fe20008000000 */
[----:B------:R-:W-:-:S12]  /*0620*/  UIADD3 UR5, UPT, UPT, -UR5, URZ, URZ ;  /* 0x000000ff05057290 */ /* 0x000fd8000fffe1ff */
.L_x_21:
[----:B0-----:R-:W-:-:S06]  /*0630*/  IMAD.WIDE R4, R3, 0x4, R6 ;  /* 0x0000000403047825 */ /* 0x001fcc00078e0206 */
[----:B------:R-:W2:Y:S01]  /*0640*/  LDG.E R5, desc[UR10][R4.64] ;  /* 0x0000000a04057981 */ /* 0x000ea2000c1e1900 */
[----:B------:R-:W-:Y:S01]  /*0650*/  UIADD3 UR5, UPT, UPT, UR5, 0x1, URZ ;  /* 0x0000000105057890 */ /* 0x000fe2000fffe0ff */
[----:B------:R-:W-:-:S03]  /*0660*/  VIADD R3, R3, 0x1 ;  /* 0x0000000103037836 */ /* 0x000fc60000000000 */
[----:B------:R-:W-:Y:S01]  /*0670*/  UISETP.NE.AND UP0, UPT, UR5, URZ, UPT ;  /* 0x000000ff0500728c */ /* 0x000fe2000bf05270 */
[----:B--2---:R-:W-:-:S08]  /*0680*/  LOP3.LUT R0, R5, R0, RZ, 0x3c, !PT ;  /* 0x0000000005007212 */ /* 0x004fd000078e3cff */
[----:B------:R-:W-:Y:S05]  /*0690*/  BRA.U UP0, `(.L_x_21) ;  /* 0xfffffffd00e47547 */ /* 0x000fea000b83ffff */
.L_x_16:
[----:B------:R-:W0:Y:S02]  /*06a0*/  LDC R8, c[0x0][0x398] ;  /* 0x0000e600ff087b82 */ /* 0x000e240000000800 */
[----:B0-----:R-:W-:-:S13]  /*06b0*/  ISETP.GE.AND P0, PT, R8, 0x1, PT ;  /* 0x000000010800780c */ /* 0x001fda0003f06270 */
[----:B------:R-:W-:Y:S05]  /*06c0*/  @!P0 EXIT ;  /* 0x000000000000894d */ /* 0x000fea0003800000 */
[C---:B------:R-:W-:Y:S01]  /*06d0*/  ISETP.GE.U32.AND P1, PT, R8.reuse, 0x10, PT ;  /* 0x000000100800780c */ /* 0x040fe20003f26070 */
[----:B------:R-:W-:Y:S01]  /*06e0*/  IMAD.MOV.U32 R3, RZ, RZ, RZ ;  /* 0x000000ffff037224 */ /* 0x000fe200078e00ff */
[----:B------:R-:W-:-:S04]  /*06f0*/  LOP3.LUT R12, R8, 0xf, RZ, 0xc0, !PT ;  /* 0x0000000f080c7812 */ /* 0x000fc800078ec0ff */
[----:B------:R-:W-:-:S07]  /*0700*/  ISETP.NE.AND P0, PT, R12, RZ, PT ;  /* 0x000000ff0c00720c */ /* 0x000fce0003f05270 */
[----:B------:R-:W-:Y:S06]  /*0710*/  @!P1 BRA `(.L_x_22) ;  /* 0x0000000400089947 */ /* 0x000fec0003800000 */
[----:B------:R-:W0:Y:S01]  /*0720*/  LDCU.128 UR4, c[0x0][0x380] ;  /* 0x00007000ff0477ac */ /* 0x000e220008000c00 */
[----:B------:R-:W-:Y:S01]  /*0730*/  LOP3.LUT R3, R8, 0x7ffffff0, RZ, 0xc0, !PT ;  /* 0x7ffffff008037812 */ /* 0x000fe200078ec0ff */
[----:B------:R-:W-:-:S04]  /*0740*/  IMAD.MOV.U32 R9, RZ, RZ, R2 ;  /* 0x000000ffff097224 */ /* 0x000fc800078e0002 */
[----:B------:R-:W-:Y:S01]  /*0750*/  IMAD.MOV R10, RZ, RZ, -R3 ;  /* 0x000000ffff0a7224 */ /* 0x000fe200078e0a03 */
[----:B0-----:R-:W-:Y:S02]  /*0760*/  UIADD3 UR6, UP1, UPT, UR6, 0x20, URZ ;  /* 0x0000002006067890 */ /* 0x001fe4000ff3e0ff */
[----:B------:R-:W-:Y:S02]  /*0770*/  UIADD3 UR4, UP0, UPT, UR4, 0x20, URZ ;  /* 0x0000002004047890 */ /* 0x000fe4000ff1e0ff */
[----:B------:R-:W-:Y:S02]  /*0780*/  UIADD3.X UR7, UPT, UPT, URZ, UR7, URZ, UP1, !UPT ;  /* 0x00000007ff077290 */ /* 0x000fe40008ffe4ff */
[----:B------:R-:W-:-:S12]  /*0790*/  UIADD3.X UR5, UPT, UPT, URZ, UR5, URZ, UP0, !UPT ;  /* 0x00000005ff057290 */ /* 0x000fd800087fe4ff */
.L_x_23:
[----:B------:R-:W-:Y:S02]  /*07a0*/  IMAD.U32 R4, RZ, RZ, UR6 ;  /* 0x00000006ff047e24 */ /* 0x000fe4000f8e00ff */
[----:B------:R-:W-:Y:S02]  /*07b0*/  IMAD.U32 R5, RZ, RZ, UR7 ;  /* 0x00000007ff057e24 */ /* 0x000fe4000f8e00ff */
[----:B------:R-:W-:-:S05]  /*07c0*/  IMAD.WIDE R4, R9, 0x4, R4 ;  /* 0x0000000409047825 */ /* 0x000fca00078e0204 */
[----:B-1----:R-:W2:Y:S01]  /*07d0*/  LDG.E R11, desc[UR10][R4.64+-0x20] ;  /* 0xffffe00a040b7981 */ /* 0x002ea2000c1e1900 */
[----:B------:R-:W-:Y:S02]  /*07e0*/  IMAD.U32 R6, RZ, RZ, UR4 ;  /* 0x00000004ff067e24 */ /* 0x000fe4000f8e00ff */
[----:B------:R-:W-:Y:S02]  /*07f0*/  IMAD.U32 R7, RZ, RZ, UR5 ;  /* 0x00000005ff077e24 */ /* 0x000fe4000f8e00ff */
[----:B------:R-:W-:Y:S01]  /*0800*/  IMAD.WIDE R6, R9, 0x4, R6 ;  /* 0x0000000409067825 */ /* 0x000fe200078e0206 */
[----:B--2---:R-:W-:-:S05]  /*0810*/  LOP3.LUT R11, R11, R0, RZ, 0x3c, !PT ;  /* 0x000000000b0b7212 */ /* 0x004fca00078e3cff */
[----:B------:R0:W-:Y:S04]  /*0820*/  STG.E desc[UR10][R6.64+-0x20], R11 ;  /* 0xffffe00b06007986 */ /* 0x0001e8000c10190a */
[----:B------:R-:W2:Y:S02]  /*0830*/  LDG.E R13, desc[UR10][R4.64+-0x1c] ;  /* 0xffffe40a040d7981 */ /* 0x000ea4000c1e1900 */
[----:B--2---:R-:W-:-:S05]  /*0840*/  LOP3.LUT R13, R13, R0, RZ, 0x3c, !PT ;  /* 0x000000000d0d7212 */ /* 0x004fca00078e3cff */
[----:B------:R1:W-:Y:S04]  /*0850*/  STG.E desc[UR10][R6.64+-0x1c], R13 ;  /* 0xffffe40d06007986 */ /* 0x0003e8000c10190a */
[----:B------:R-:W2:Y:S02]  /*0860*/  LDG.E R15, desc[UR10][R4.64+-0x18] ;  /* 0xffffe80a040f7981 */ /* 0x000ea4000c1e1900 */
[----:B--2---:R-:W-:-:S05]  /*0870*/  LOP3.LUT R15, R15, R0, RZ, 0x3c, !PT ;  /* 0x000000000f0f7212 */ /* 0x004fca00078e3cff */
[----:B------:R2:W-:Y:S04]  /*0880*/  STG.E desc[UR10][R6.64+-0x18], R15 ;  /* 0xffffe80f06007986 */ /* 0x0005e8000c10190a */
[----:B------:R-:W3:Y:S02]  /*0890*/  LDG.E R17, desc[UR10][R4.64+-0x14] ;  /* 0xffffec0a04117981 */ /* 0x000ee4000c1e1900 */
[----:B---3--:R-:W-:-:S05]  /*08a0*/  LOP3.LUT R17, R17, R0, RZ, 0x3c, !PT ;  /* 0x0000000011117212 */ /* 0x008fca00078e3cff */
[----:B------:R3:W-:Y:S04]  /*08b0*/  STG.E desc[UR10][R6.64+-0x14], R17 ;  /* 0xffffec1106007986 */ /* 0x0007e8000c10190a */
[----:B------:R-:W4:Y:S02]  /*08c0*/  LDG.E R19, desc[UR10][R4.64+-0x10] ;  /* 0xfffff00a04137981 */ /* 0x000f24000c1e1900 */
[----:B----4-:R-:W-:-:S05]  /*08d0*/  LOP3.LUT R19, R19, R0, RZ, 0x3c, !PT ;  /* 0x0000000013137212 */ /* 0x010fca00078e3cff */
[----:B------:R4:W-:Y:S04]  /*08e0*/  STG.E desc[UR10][R6.64+-0x10], R19 ;  /* 0xfffff01306007986 */ /* 0x0009e8000c10190a */
[----:B0-----:R-:W5:Y:S02]  /*08f0*/  LDG.E R11, desc[UR10][R4.64+-0xc] ;  /* 0xfffff40a040b7981 */ /* 0x001f64000c1e1900 */
[----:B-----5:R-:W-:-:S05]  /*0900*/  LOP3.LUT R11, R11, R0, RZ, 0x3c, !PT ;  /* 0x000000000b0b7212 */ /* 0x020fca00078e3cff */
[----:B------:R0:W-:Y:S04]  /*0910*/  STG.E desc[UR10][R6.64+-0xc], R11 ;  /* 0xfffff40b06007986 */ /* 0x0001e8000c10190a */
[----:B-1----:R-:W5:Y:S02]  /*0920*/  LDG.E R13, desc[UR10][R4.64+-0x8] ;  /* 0xfffff80a040d7981 */ /* 0x002f64000c1e1900 */
[----:B-----5:R-:W-:-:S05]  /*0930*/  LOP3.LUT R13, R13, R0, RZ, 0x3c, !PT ;  /* 0x000000000d0d7212 */ /* 0x020fca00078e3cff */
[----:B------:R1:W-:Y:S04]  /*0940*/  STG.E desc[UR10][R6.64+-0x8], R13 ;  /* 0xfffff80d06007986 */ /* 0x0003e8000c10190a */
[----:B--2---:R-:W2:Y:S02]  /*0950*/  LDG.E R15, desc[UR10][R4.64+-0x4] ;  /* 0xfffffc0a040f7981 */ /* 0x004ea4000c1e1900 */
[----:B--2---:R-:W-:-:S05]  /*0960*/  LOP3.LUT R15, R15, R0, RZ, 0x3c, !PT ;  /* 0x000000000f0f7212 */ /* 0x004fca00078e3cff */
[----:B------:R2:W-:Y:S04]  /*0970*/  STG.E desc[UR10][R6.64+-0x4], R15 ;  /* 0xfffffc0f06007986 */ /* 0x0005e8000c10190a */
[----:B---3--:R-:W3:Y:S02]  /*0980*/  LDG.E R17, desc[UR10][R4.64] ;  /* 0x0000000a04117981 */ /* 0x008ee4000c1e1900 */
[----:B---3--:R-:W-:-:S05]  /*0990*/  LOP3.LUT R17, R17, R0, RZ, 0x3c, !PT ;  /* 0x0000000011117212 */ /* 0x008fca00078e3cff */
[----:B------:R3:W-:Y:S04]  /*09a0*/  STG.E desc[UR10][R6.64], R17 ;  /* 0x0000001106007986 */ /* 0x0007e8000c10190a */
[----:B----4-:R-:W4:Y:S02]  /*09b0*/  LDG.E R19, desc[UR10][R4.64+0x4] ;  /* 0x0000040a04137981 */ /* 0x010f24000c1e1900 */
        /* <DEDUP_REMOVED lines=11> */
[----:B---3--:R-:W2:Y:S02]  /*0a70*/  LDG.E R17, desc[UR10][R4.64+0x14] ;  /* 0x0000140a04117981 */ /* 0x008ea4000c1e1900 */
[----:B--2---:R-:W-:-:S05]  /*0a80*/  LOP3.LUT R17, R17, R0, RZ, 0x3c, !PT ;  /* 0x0000000011117212 */ /* 0x004fca00078e3cff */
[----:B------:R1:W-:Y:S04]  /*0a90*/  STG.E desc[UR10][R6.64+0x14], R17 ;  /* 0x0000141106007986 */ /* 0x0003e8000c10190a */
[----:B----4-:R-:W2:Y:S01]  /*0aa0*/  LDG.E R19, desc[UR10][R4.64+0x18] ;  /* 0x0000180a04137981 */ /* 0x010ea2000c1e1900 */
[----:B------:R-:W-:Y:S01]  /*0ab0*/  VIADD R10, R10, 0x10 ;  /* 0x000000100a0a7836 */ /* 0x000fe20000000000 */
[----:B--2---:R-:W-:-:S05]  /*0ac0*/  LOP3.LUT R19, R19, R0, RZ, 0x3c, !PT ;  /* 0x0000000013137212 */ /* 0x004fca00078e3cff */
[----:B------:R1:W-:Y:S04]  /*0ad0*/  STG.E desc[UR10][R6.64+0x18], R19 ;  /* 0x0000181306007986 */ /* 0x0003e8000c10190a */
[----:B0-----:R-:W2:Y:S01]  /*0ae0*/  LDG.E R11, desc[UR10][R4.64+0x1c] ;  /* 0x00001c0a040b7981 */ /* 0x001ea2000c1e1900 */
[----:B------:R-:W-:Y:S01]  /*0af0*/  ISETP.NE.AND P1, PT, R10, RZ, PT ;  /* 0x000000ff0a00720c */ /* 0x000fe20003f25270 */
[----:B------:R-:W-:Y:S01]  /*0b00*/  VIADD R9, R9, 0x10 ;  /* 0x0000001009097836 */ /* 0x000fe20000000000 */
[----:B--2---:R-:W-:-:S05]  /*0b10*/  LOP3.LUT R11, R11, R0, RZ, 0x3c, !PT ;  /* 0x000000000b0b7212 */ /* 0x004fca00078e3cff */
[----:B------:R1:W-:Y:S06]  /*0b20*/  STG.E desc[UR10][R6.64+0x1c], R11 ;  /* 0x00001c0b06007986 */ /* 0x0003ec000c10190a */
[----:B------:R-:W-:Y:S05]  /*0b30*/  @P1 BRA `(.L_x_23) ;  /* 0xfffffffc00181947 */ /* 0x000fea000383ffff */
.L_x_22:
[----:B------:R-:W-:Y:S05]  /*0b40*/  @!P0 EXIT ;  /* 0x000000000000894d */ /* 0x000fea0003800000 */
[----:B------:R-:W-:Y:S02]  /*0b50*/  ISETP.GE.U32.AND P0, PT, R12, 0x8, PT ;  /* 0x000000080c00780c */ /* 0x000fe40003f06070 */
[----:B------:R-:W-:-:S04]  /*0b60*/  LOP3.LUT R10, R8, 0x7, RZ, 0xc0, !PT ;  /* 0x00000007080a7812 */ /* 0x000fc800078ec0ff */
[----:B------:R-:W-:-:S07]  /*0b70*/  ISETP.NE.AND P1, PT, R10, RZ, PT ;  /* 0x000000ff0a00720c */ /* 0x000fce0003f25270 */
[----:B------:R-:W-:Y:S06]  /*0b80*/  @!P0 BRA `(.L_x_24) ;  /* 0x0000000000788947 */ /* 0x000fec0003800000 */
[----:B------:R-:W0:Y:S01]  /*0b90*/  LDC.64 R4, c[0x0][0x388] ;  /* 0x0000e200ff047b82 */ /* 0x000e220000000a00 */
[----:B------:R-:W-:-:S07]  /*0ba0*/  IMAD.IADD R9, R2, 0x1, R3 ;  /* 0x0000000102097824 */ /* 0x000fce00078e0203 */
[----:B-1----:R-:W1:Y:S01]  /*0bb0*/  LDC.64 R6, c[0x0][0x380] ;  /* 0x0000e000ff067b82 */ /* 0x002e620000000a00 */
[----:B0-----:R-:W-:-:S05]  /*0bc0*/  IMAD.WIDE R4, R9, 0x4, R4 ;  /* 0x0000000409047825 */ /* 0x001fca00078e0204 */
[----:B------:R-:W2:Y:S01]  /*0bd0*/  LDG.E R11, desc[UR10][R4.64] ;  /* 0x0000000a040b7981 */ /* 0x000ea2000c1e1900 */
[----:B-1----:R-:W-:Y:S01]  /*0be0*/  IMAD.WIDE R6, R9, 0x4, R6 ;  /* 0x0000000409067825 */ /* 0x002fe200078e0206 */
        /* <DEDUP_REMOVED lines=14> */
[----:B0-----:R-:W4:Y:S02]  /*0cd0*/  LDG.E R11, desc[UR10][R4.64+0x14] ;  /* 0x0000140a040b7981 */ /* 0x001f24000c1e1900 */
[----:B----4-:R-:W-:-:S05]  /*0ce0*/  LOP3.LUT R11, R11, R0, RZ, 0x3c, !PT ;  /* 0x000000000b0b7212 */ /* 0x010fca00078e3cff */
[----:B------:R3:W-:Y:S04]  /*0cf0*/  STG.E desc[UR10][R6.64+0x14], R11 ;  /* 0x0000140b06007986 */ /* 0x0007e8000c10190a */
[----:B-1----:R-:W4:Y:S02]  /*0d00*/  LDG.E R9, desc[UR10][R4.64+0x18] ;  /* 0x0000180a04097981 */ /* 0x002f24000c1e1900 */
[----:B----4-:R-:W-:-:S05]  /*0d10*/  LOP3.LUT R9, R9, R0, RZ, 0x3c, !PT ;  /* 0x0000000009097212 */ /* 0x010fca00078e3cff */
[----:B------:R3:W-:Y:S04]  /*0d20*/  STG.E desc[UR10][R6.64+0x18], R9 ;  /* 0x0000180906007986 */ /* 0x0007e8000c10190a */
[----:B--2---:R-:W2:Y:S01]  /*0d30*/  LDG.E R13, desc[UR10][R4.64+0x1c] ;  /* 0x00001c0a040d7981 */ /* 0x004ea2000c1e1900 */
[----:B------:R-:W-:Y:S01]  /*0d40*/  VIADD R3, R3, 0x8 ;  /* 0x0000000803037836 */ /* 0x000fe20000000000 */
[----:B--2---:R-:W-:-:S05]  /*0d50*/  LOP3.LUT R13, R13, R0, RZ, 0x3c, !PT ;  /* 0x000000000d0d7212 */ /* 0x004fca00078e3cff */
[----:B------:R3:W-:Y:S02]  /*0d60*/  STG.E desc[UR10][R6.64+0x1c], R13 ;  /* 0x00001c0d06007986 */ /* 0x0007e4000c10190a */
.L_x_24:
[----:B------:R-:W-:Y:S05]  /*0d70*/  @!P1 EXIT ;  /* 0x000000000000994d */ /* 0x000fea0003800000 */
[----:B------:R-:W-:Y:S02]  /*0d80*/  ISETP.GE.U32.AND P0, PT, R10, 0x4, PT ;  /* 0x000000040a00780c */ /* 0x000fe40003f06070 */
[----:B------:R-:W-:-:S04]  /*0d90*/  LOP3.LUT R12, R8, 0x3, RZ, 0xc0, !PT ;  /* 0x00000003080c7812 */ /* 0x000fc800078ec0ff */
[----:B------:R-:W-:-:S07]  /*0da0*/  ISETP.NE.AND P1, PT, R12, RZ, PT ;  /* 0x000000ff0c00720c */ /* 0x000fce0003f25270 */
[----:B------:R-:W-:Y:S06]  /*0db0*/  @!P0 BRA `(.L_x_25) ;  /* 0x0000000000488947 */ /* 0x000fec0003800000 */
[----:B------:R-:W0:Y:S01]  /*0dc0*/  LDC.64 R4, c[0x0][0x388] ;  /* 0x0000e200ff047b82 */ /* 0x000e220000000a00 */
[----:B-1-3--:R-:W-:-:S07]  /*0dd0*/  IMAD.IADD R11, R2, 0x1, R3 ;  /* 0x00000001020b7824 */ /* 0x00afce00078e0203 */
[----:B------:R-:W1:Y:S01]  /*0de0*/  LDC.64 R6, c[0x0][0x380] ;  /* 0x0000e000ff067b82 */ /* 0x000e620000000a00 */
        /* <DEDUP_REMOVED lines=11> */
[----:B------:R-:W2:Y:S01]  /*0ea0*/  LDG.E R15, desc[UR10][R4.64+0xc] ;  /* 0x00000c0a040f7981 */ /* 0x000ea2000c1e1900 */
[----:B------:R-:W-:Y:S01]  /*0eb0*/  VIADD R3, R3, 0x4 ;  /* 0x0000000403037836 */ /* 0x000fe20000000000 */
[----:B--2---:R-:W-:-:S05]  /*0ec0*/  LOP3.LUT R15, R15, R0, RZ, 0x3c, !PT ;  /* 0x000000000f0f7212 */ /* 0x004fca00078e3cff */
[----:B------:R0:W-:Y:S02]  /*0ed0*/  STG.E desc[UR10][R6.64+0xc], R15 ;  /* 0x00000c0f06007986 */ /* 0x0001e4000c10190a */
.L_x_25:
[----:B------:R-:W-:Y:S05]  /*0ee0*/  @!P1 EXIT ;  /* 0x000000000000994d */ /* 0x000fea0003800000 */
[----:B01-3--:R-:W0:Y:S01]  /*0ef0*/  LDC.64 R6, c[0x0][0x380] ;  /* 0x0000e000ff067b82 */ /* 0x00be220000000a00 */
[----:B------:R-:W-:Y:S02]  /*0f00*/  IMAD.IADD R11, R2, 0x1, R3 ;  /* 0x00000001020b7824 */ /* 0x000fe400078e0203 */
[----:B------:R-:W-:-:S05]  /*0f10*/  IMAD.MOV R10, RZ, RZ, -R12 ;  /* 0x000000ffff0a7224 */ /* 0x000fca00078e0a0c */
[----:B------:R-:W1:Y:S02]  /*0f20*/  LDC.64 R8, c[0x0][0x388] ;  /* 0x0000e200ff087b82 */ /* 0x000e640000000a00 */
.L_x_26:
[----:B-1----:R-:W-:-:S06]  /*0f30*/  IMAD.WIDE R4, R11, 0x4, R8 ;  /* 0x000000040b047825 */ /* 0x002fcc00078e0208 */
[----:B--2---:R-:W2:Y:S01]  /*0f40*/  LDG.E R5, desc[UR10][R4.64] ;  /* 0x0000000a04057981 */ /* 0x004ea2000c1e1900 */
[----:B------:R-:W-:Y:S02]  /*0f50*/  VIADD R10, R10, 0x1 ;  /* 0x000000010a0a7836 */ /* 0x000fe40000000000 */
[----:B0-----:R-:W-:-:S03]  /*0f60*/  IMAD.WIDE R2, R11, 0x4, R6 ;  /* 0x000000040b027825 */ /* 0x001fc600078e0206 */
[----:B------:R-:W-:Y:S01]  /*0f70*/  ISETP.NE.AND P0, PT, R10, RZ, PT ;  /* 0x000000ff0a00720c */ /* 0x000fe20003f05270 */
[----:B------:R-:W-:Y:S01]  /*0f80*/  VIADD R11, R11, 0x1 ;  /* 0x000000010b0b7836 */ /* 0x000fe20000000000 */
[----:B--2---:R-:W-:-:S05]  /*0f90*/  LOP3.LUT R13, R5, R0, RZ, 0x3c, !PT ;  /* 0x00000000050d7212 */ /* 0x004fca00078e3cff */
[----:B------:R2:W-:Y:S06]  /*0fa0*/  STG.E desc[UR10][R2.64], R13 ;  /* 0x0000000d02007986 */ /* 0x0005ec000c10190a */
[----:B------:R-:W-:Y:S05]  /*0fb0*/  @P0 BRA `(.L_x_26) ;  /* 0xfffffffc00dc0947 */ /* 0x000fea000383ffff */
[----:B------:R-:W-:Y:S05]  /*0fc0*/  EXIT ;  /* 0x000000000000794d */ /* 0x000fea0003800000 */
.L_x_27:
        /* <DEDUP_REMOVED lines=11> */
.L_x_64:


//--------------------- .text._Z10DataPassGBPiS_S_S_iiii --------------------------
	.section	.text._Z10DataPassGBPiS_S_S_iiii,"ax",@progbits
	.align	128
        .global         _Z10DataPassGBPiS_S_S_iiii
        .type           _Z10DataPassGBPiS_S_S_iiii,@function
        .size           _Z10DataPassGBPiS_S_S_iiii,(.L_x_65 - _Z10DataPassGBPiS_S_S_iiii)
        .other          _Z10DataPassGBPiS_S_S_iiii,@"STO_CUDA_ENTRY STV_DEFAULT"
_Z10DataPassGBPiS_S_S_iiii:
.text._Z10DataPassGBPiS_S_S_iiii:
[----:B------:R-:W-:Y:S01]  /*0000*/  LDC R1, c[0x0][0x37c] ;  /* 0x0000df00ff017b82 */ /* 0x000fe20000000800 */
[----:B------:R-:W0:Y:S07]  /*0010*/  S2R R7, SR_TID.X ;  /* 0x0000000000077919 */ /* 0x000e2e0000002100 */
[----:B------:R-:W0:Y:S08]  /*0020*/  S2UR UR4, SR_CTAID.X ;  /* 0x00000000000479c3 */ /* 0x000e300000002500 */
[----:B------:R-:W0:Y:S08]  /*0030*/  LDC R0, c[0x0][0x360] ;  /* 0x0000d800ff007b82 */ /* 0x000e300000000800 */
[----:B------:R-:W1:Y:S01]  /*0040*/  LDC.64 R2, c[0x0][0x3a0] ;  /* 0x0000e800ff027b82 */ /* 0x000e620000000a00 */
[----:B0-----:R-:W-:-:S05]  /*0050*/  IMAD R7, R0, UR4, R7 ;  /* 0x0000000400077c24 */ /* 0x001fca000f8e0207 */
[----:B-1----:R-:W-:-:S13]  /*0060*/  ISETP.GE.AND P0, PT, R7, R3, PT ;  /* 0x000000030700720c */ /* 0x002fda0003f06270 */
[----:B------:R-:W-:Y:S05]  /*0070*/  @P0 EXIT ;  /* 0x000000000000094d */ /* 0x000fea0003800000 */
[----:B------:R-:W0:Y:S01]  /*0080*/  LDCU UR4, c[0x0][0x3ac] ;  /* 0x00007580ff0477ac */ /* 0x000e220008000800 */
[----:B------:R-:W-:Y:S01]  /*0090*/  IMAD R0, R7, R2, RZ ;  /* 0x0000000207007224 */ /* 0x000fe200078e02ff */
[----:B------:R-:W1:Y:S01]  /*00a0*/  LDCU.64 UR6, c[0x0][0x358] ;  /* 0x00006b00ff0677ac */ /* 0x000e620008000a00 */
[----:B0-----:R-:W-:-:S09]  /*00b0*/  UISETP.NE.AND UP0, UPT, UR4, URZ, UPT ;  /* 0x000000ff0400728c */ /* 0x001fd2000bf05270 */
[----:B-1----:R-:W-:Y:S05]  /*00c0*/  BRA.U UP0, `(.L_x_28) ;  /* 0x0000000900747547 */ /* 0x002fea000b800000 */
[----:B------:R-:W-:-:S13]  /*00d0*/  ISETP.GE.AND P0, PT, R2, 0x1, PT ;  /* 0x000000010200780c */ /* 0x000fda0003f06270 */
[----:B------:R-:W-:Y:S05]  /*00e0*/  @!P0 EXIT ;  /* 0x000000000000894d */ /* 0x000fea0003800000 */
[----:B------:R-:W0:Y:S01]  /*00f0*/  LDC.64 R4, c[0x0][0x390] ;  /* 0x0000e400ff047b82 */ /* 0x000e220000000a00 */
[C---:B------:R-:W-:Y:S01]  /*0100*/  ISETP.GE.U32.AND P0, PT, R2.reuse, 0x10, PT ;  /* 0x000000100200780c */ /* 0x040fe20003f06070 */
[----:B------:R-:W-:Y:S01]  /*0110*/  HFMA2 R3, -RZ, RZ, 0, 0 ;  /* 0x00000000ff037431 */ /* 0x000fe200000001ff */
[----:B------:R-:W-:-:S04]  /*0120*/  LOP3.LUT R20, R2, 0xf, RZ, 0xc0, !PT ;  /* 0x0000000f02147812 */ /* 0x000fc800078ec0ff */
[----:B------:R-:W-:Y:S01]  /*0130*/  ISETP.NE.AND P1, PT, R20, RZ, PT ;  /* 0x000000ff1400720c */ /* 0x000fe20003f25270 */
[----:B0-----:R-:W-:-:S06]  /*0140*/  IMAD.WIDE R4, R7, 0x4, R4 ;  /* 0x0000000407047825 */ /* 0x001fcc00078e0204 */
[----:B------:R-:W-:Y:S06]  /*0150*/  @!P0 BRA `(.L_x_29) ;  /* 0x00000004001c8947 */ /* 0x000fec0003800000 */
[----:B------:R0:W5:Y:S01]  /*0160*/  LDG.E R21, desc[UR6][R4.64] ;  /* 0x0000000604157981 */ /* 0x000162000c1e1900 */
[----:B------:R-:W1:Y:S01]  /*0170*/  LDCU.64 UR4, c[0x0][0x398] ;  /* 0x00007300ff0477ac */ /* 0x000e620008000a00 */
[----:B------:R-:W-:Y:S02]  /*0180*/  LOP3.LUT R3, R2, 0x7ffffff0, RZ, 0xc0, !PT ;  /* 0x7ffffff002037812 */ /* 0x000fe400078ec0ff */
[----:B------:R-:W-:-:S03]  /*0190*/  MOV R10, R0 ;  /* 0x00000000000a7202 */ /* 0x000fc60000000f00 */
[----:B------:R-:W-:Y:S01]  /*01a0*/  IMAD.MOV R11, RZ, RZ, -R3 ;  /* 0x000000ffff0b7224 */ /* 0x000fe200078e0a03 */
[----:B-1----:R-:W-:-:S04]  /*01b0*/  UIADD3 UR4, UP0, UPT, UR4, 0x20, URZ ;  /* 0x0000002004047890 */ /* 0x002fc8000ff1e0ff */
[----:B0-----:R-:W-:-:S12]  /*01c0*/  UIADD3.X UR5, UPT, UPT, URZ, UR5, URZ, UP0, !UPT ;  /* 0x00000005ff057290 */ /* 0x001fd800087fe4ff */
.L_x_30:
[----:B------:R-:W-:Y:S01]  /*01d0*/  MOV R8, UR4 ;  /* 0x0000000400087c02 */ /* 0x000fe20008000f00 */
[----:B------:R-:W-:Y:S01]  /*01e0*/  IMAD.U32 R9, RZ, RZ, UR5 ;  /* 0x00000005ff097e24 */ /* 0x000fe2000f8e00ff */
[----:B0-----:R-:W0:Y:S03]  /*01f0*/  LDC.64 R6, c[0x0][0x380] ;  /* 0x0000e000ff067b82 */ /* 0x001e260000000a00 */
[----:B------:R-:W-:-:S05]  /*0200*/  IMAD.WIDE R8, R10, 0x4, R8 ;  /* 0x000000040a087825 */ /* 0x000fca00078e0208 */
[----:B------:R-:W0:Y:S02]  /*0210*/  LDG.E R13, desc[UR6][R8.64+-0x20] ;  /* 0xffffe006080d7981 */ /* 0x000e24000c1e1900 */
[----:B0-----:R-:W-:-:S05]  /*0220*/  IMAD.WIDE R12, R13, 0x4, R6 ;  /* 0x000000040d0c7825 */ /* 0x001fca00078e0206 */
[----:B-----5:R0:W-:Y:S04]  /*0230*/  STG.E desc[UR6][R12.64], R21 ;  /* 0x000000150c007986 */ /* 0x0201e8000c101906 */
[----:B------:R-:W2:Y:S04]  /*0240*/  LDG.E R15, desc[UR6][R8.64+-0x1c] ;  /* 0xffffe406080f7981 */ /* 0x000ea8000c1e1900 */
[----:B------:R-:W3:Y:S01]  /*0250*/  LDG.E R23, desc[UR6][R4.64] ;  /* 0x0000000604177981 */ /* 0x000ee2000c1e1900 */
[----:B--2---:R-:W-:-:S05]  /*0260*/  IMAD.WIDE R14, R15, 0x4, R6 ;  /* 0x000000040f0e7825 */ /* 0x004fca00078e0206 */
[----:B---3--:R1:W-:Y:S04]  /*0270*/  STG.E desc[UR6][R14.64], R23 ;  /* 0x000000170e007986 */ /* 0x0083e8000c101906 */
[----:B------:R-:W2:Y:S02]  /*0280*/  LDG.E R17, desc[UR6][R8.64+-0x18] ;  /* 0xffffe80608117981 */ /* 0x000ea4000c1e1900 */
[----:B--2---:R-:W-:-:S05]  /*0290*/  IMAD.WIDE R16, R17, 0x4, R6 ;  /* 0x0000000411107825 */ /* 0x004fca00078e0206 */
[----:B------:R2:W-:Y:S04]  /*02a0*/  STG.E desc[UR6][R16.64], R23 ;  /* 0x0000001710007986 */ /* 0x0005e8000c101906 */
[----:B------:R-:W3:Y:S04]  /*02b0*/  LDG.E R19, desc[UR6][R8.64+-0x14] ;  /* 0xffffec0608137981 */ /* 0x000ee8000c1e1900 */
[----:B------:R-:W4:Y:S01]  /*02c0*/  LDG.E R25, desc[UR6][R4.64] ;  /* 0x0000000604197981 */ /* 0x000f22000c1e1900 */
[----:B---3--:R-:W-:-:S05]  /*02d0*/  IMAD.WIDE R18, R19, 0x4, R6 ;  /* 0x0000000413127825 */ /* 0x008fca00078e0206 */
[----:B----4-:R3:W-:Y:S04]  /*02e0*/  STG.E desc[UR6][R18.64], R25 ;  /* 0x0000001912007986 */ /* 0x0107e8000c101906 */
[----:B0-----:R-:W4:Y:S02]  /*02f0*/  LDG.E R13, desc[UR6][R8.64+-0x10] ;  /* 0xfffff006080d7981 */ /* 0x001f24000c1e1900 */
[----:B----4-:R-:W-:-:S05]  /*0300*/  IMAD.WIDE R12, R13, 0x4, R6 ;  /* 0x000000040d0c7825 */ /* 0x010fca00078e0206 */
[----:B------:R0:W-:Y:S04]  /*0310*/  STG.E desc[UR6][R12.64], R25 ;  /* 0x000000190c007986 */ /* 0x0001e8000c101906 */
[----:B-1----:R-:W4:Y:S04]  /*0320*/  LDG.E R15, desc[UR6][R8.64+-0xc] ;  /* 0xfffff406080f7981 */ /* 0x002f28000c1e1900 */
[----:B------:R-:W2:Y:S01]  /*0330*/  LDG.E R21, desc[UR6][R4.64] ;  /* 0x0000000604157981 */ /* 0x000ea2000c1e1900 */
[----:B----4-:R-:W-:-:S05]  /*0340*/  IMAD.WIDE R14, R15, 0x4, R6 ;  /* 0x000000040f0e7825 */ /* 0x010fca00078e0206 */
[----:B--2---:R1:W-:Y:S04]  /*0350*/  STG.E desc[UR6][R14.64], R21 ;  /* 0x000000150e007986 */ /* 0x0043e8000c101906 */
[----:B------:R-:W2:Y:S02]  /*0360*/  LDG.E R17, desc[UR6][R8.64+-0x8] ;  /* 0xfffff80608117981 */ /* 0x000ea4000c1e1900 */
[----:B--2---:R-:W-:-:S05]  /*0370*/  IMAD.WIDE R16, R17, 0x4, R6 ;  /* 0x0000000411107825 */ /* 0x004fca00078e0206 */
[----:B------:R2:W-:Y:S04]  /*0380*/  STG.E desc[UR6][R16.64], R21 ;  /* 0x0000001510007986 */ /* 0x0005e8000c101906 */
[----:B---3--:R-:W3:Y:S04]  /*0390*/  LDG.E R19, desc[UR6][R8.64+-0x4] ;  /* 0xfffffc0608137981 */ /* 0x008ee8000c1e1900 */
        /* <DEDUP_REMOVED lines=27> */
[----:B---3--:R-:W2:Y:S04]  /*0550*/  LDG.E R19, desc[UR6][R8.64+0x1c] ;  /* 0x00001c0608137981 */ /* 0x008ea8000c1e1900 */
[----:B------:R-:W3:Y:S01]  /*0560*/  LDG.E R21, desc[UR6][R4.64] ;  /* 0x0000000604157981 */ /* 0x000ee2000c1e1900 */
[----:B------:R-:W-:Y:S02]  /*0570*/  IADD3 R11, PT, PT, R11, 0x10, RZ ;  /* 0x000000100b0b7810 */ /* 0x000fe40007ffe0ff */
[----:B------:R-:W-:-:S02]  /*0580*/  IADD3 R10, PT, PT, R10, 0x10, RZ ;  /* 0x000000100a0a7810 */ /* 0x000fc40007ffe0ff */
[----:B------:R-:W-:Y:S01]  /*0590*/  ISETP.NE.AND P0, PT, R11, RZ, PT ;  /* 0x000000ff0b00720c */ /* 0x000fe20003f05270 */
[----:B--2---:R-:W-:-:S05]  /*05a0*/  IMAD.WIDE R6, R19, 0x4, R6 ;  /* 0x0000000413067825 */ /* 0x004fca00078e0206 */
[----:B---3--:R0:W-:Y:S07]  /*05b0*/  STG.E desc[UR6][R6.64], R21 ;  /* 0x0000001506007986 */ /* 0x0081ee000c101906 */
[----:B------:R-:W-:Y:S05]  /*05c0*/  @P0 BRA `(.L_x_30) ;  /* 0xfffffffc00000947 */ /* 0x000fea000383ffff */
.L_x_29:
[----:B------:R-:W-:Y:S05]  /*05d0*/  @!P1 EXIT ;  /* 0x000000000000994d */ /* 0x000fea0003800000 */
[----:B------:R-:W-:Y:S02]  /*05e0*/  ISETP.GE.U32.AND P0, PT, R20, 0x8, PT ;  /* 0x000000081400780c */ /* 0x000fe40003f06070 */
[----:B------:R-:W-:-:S04]  /*05f0*/  LOP3.LUT R18, R2, 0x7, RZ, 0xc0, !PT ;  /* 0x0000000702127812 */ /* 0x000fc800078ec0ff */
[----:B------:R-:W-:-:S07]  /*0600*/  ISETP.NE.AND P1, PT, R18, RZ, PT ;  /* 0x000000ff1200720c */ /* 0x000fce0003f25270 */
[----:B------:R-:W-:Y:S06]  /*0610*/  @!P0 BRA `(.L_x_31) ;  /* 0x0000000000848947 */ /* 0x000fec0003800000 */
[----:B0-----:R-:W0:Y:S01]  /*0620*/  LDC.64 R6, c[0x0][0x398] ;  /* 0x0000e600ff067b82 */ /* 0x001e220000000a00 */
[----:B------:R-:W-:Y:S01]  /*0630*/  IMAD.IADD R9, R0, 0x1, R3 ;  /* 0x0000000100097824 */ /* 0x000fe200078e0203 */
[----:B------:R-:W2:Y:S03]  /*0640*/  LDG.E R19, desc[UR6][R4.64] ;  /* 0x0000000604137981 */ /* 0x000ea6000c1e1900 */
[----:B0-----:R-:W-:-:S03]  /*0650*/  IMAD.WIDE R6, R9, 0x4, R6 ;  /* 0x0000000409067825 */ /* 0x001fc600078e0206 */
[----:B------:R-:W0:Y:S02]  /*0660*/  LDC.64 R8, c[0x0][0x380] ;  /* 0x0000e000ff087b82 */ /* 0x000e240000000a00 */
[----:B------:R-:W0:Y:S02]  /*0670*/  LDG.E R11, desc[UR6][R6.64] ;  /* 0x00000006060b7981 */ /* 0x000e24000c1e1900 */
[----:B0-----:R-:W-:-:S05]  /*0680*/  IMAD.WIDE R10, R11, 0x4, R8 ;  /* 0x000000040b0a7825 */ /* 0x001fca00078e0208 */
[----:B--2---:R0:W-:Y:S04]  /*0690*/  STG.E desc[UR6][R10.64], R19 ;  /* 0x000000130a007986 */ /* 0x0041e8000c101906 */
[----:B------:R-:W2:Y:S02]  /*06a0*/  LDG.E R13, desc[UR6][R6.64+0x4] ;  /* 0x00000406060d7981 */ /* 0x000ea4000c1e1900 */
[----:B--2---:R-:W-:-:S05]  /*06b0*/  IMAD.WIDE R12, R13, 0x4, R8 ;  /* 0x000000040d0c7825 */ /* 0x004fca00078e0208 */
[----:B------:R1:W-:Y:S04]  /*06c0*/  STG.E desc[UR6][R12.64], R19 ;  /* 0x000000130c007986 */ /* 0x0003e8000c101906 */
[----:B------:R-:W2:Y:S04]  /*06d0*/  LDG.E R15, desc[UR6][R6.64+0x8] ;  /* 0x00000806060f7981 */ /* 0x000ea8000c1e1900 */
[----:B------:R-:W3:Y:S01]  /*06e0*/  LDG.E R21, desc[UR6][R4.64] ;  /* 0x0000000604157981 */ /* 0x000ee2000c1e1900 */
[----:B--2---:R-:W-:-:S05]  /*06f0*/  IMAD.WIDE R14, R15, 0x4, R8 ;  /* 0x000000040f0e7825 */ /* 0x004fca00078e0208 */
[----:B---3--:R2:W-:Y:S04]  /*0700*/  STG.E desc[UR6][R14.64], R21 ;  /* 0x000000150e007986 */ /* 0x0085e8000c101906 */
[----:B------:R-:W3:Y:S02]  /*0710*/  LDG.E R17, desc[UR6][R6.64+0xc] ;  /* 0x00000c0606117981 */ /* 0x000ee4000c1e1900 */
[----:B---3--:R-:W-:-:S05]  /*0720*/  IMAD.WIDE R16, R17, 0x4, R8 ;  /* 0x0000000411107825 */ /* 0x008fca00078e0208 */
[----:B------:R3:W-:Y:S04]  /*0730*/  STG.E desc[UR6][R16.64], R21 ;  /* 0x0000001510007986 */ /* 0x0007e8000c101906 */
[----:B0-----:R-:W4:Y:S04]  /*0740*/  LDG.E R11, desc[UR6][R6.64+0x10] ;  /* 0x00001006060b7981 */ /* 0x001f28000c1e1900 */
[----:B------:R-:W5:Y:S01]  /*0750*/  LDG.E R23, desc[UR6][R4.64] ;  /* 0x0000000604177981 */ /* 0x000f62000c1e1900 */
[----:B----4-:R-:W-:-:S05]  /*0760*/  IMAD.WIDE R10, R11, 0x4, R8 ;  /* 0x000000040b0a7825 */ /* 0x010fca00078e0208 */
[----:B-----5:R4:W-:Y:S04]  /*0770*/  STG.E desc[UR6][R10.64], R23 ;  /* 0x000000170a007986 */ /* 0x0209e8000c101906 */
[----:B-1----:R-:W5:Y:S02]  /*0780*/  LDG.E R13, desc[UR6][R6.64+0x14] ;  /* 0x00001406060d7981 */ /* 0x002f64000c1e1900 */
[----:B-----5:R-:W-:-:S05]  /*0790*/  IMAD.WIDE R12, R13, 0x4, R8 ;  /* 0x000000040d0c7825 */ /* 0x020fca00078e0208 */
[----:B------:R4:W-:Y:S04]  /*07a0*/  STG.E desc[UR6][R12.64], R23 ;  /* 0x000000170c007986 */ /* 0x0009e8000c101906 */
[----:B--2---:R-:W2:Y:S04]  /*07b0*/  LDG.E R15, desc[UR6][R6.64+0x18] ;  /* 0x00001806060f7981 */ /* 0x004ea8000c1e1900 */
[----:B------:R-:W5:Y:S01]  /*07c0*/  LDG.E R19, desc[UR6][R4.64] ;  /* 0x0000000604137981 */ /* 0x000f62000c1e1900 */
[----:B--2---:R-:W-:-:S05]  /*07d0*/  IMAD.WIDE R14, R15, 0x4, R8 ;  /* 0x000000040f0e7825 */ /* 0x004fca00078e0208 */
[----:B-----5:R4:W-:Y:S04]  /*07e0*/  STG.E desc[UR6][R14.64], R19 ;  /* 0x000000130e007986 */ /* 0x0209e8000c101906 */
[----:B---3--:R-:W2:Y:S01]  /*07f0*/  LDG.E R17, desc[UR6][R6.64+0x1c] ;  /* 0x00001c0606117981 */ /* 0x008ea2000c1e1900 */
[----:B------:R-:W-:Y:S01]  /*0800*/  IADD3 R3, PT, PT, R3, 0x8, RZ ;  /* 0x0000000803037810 */ /* 0x000fe20007ffe0ff */
[----:B--2---:R-:W-:-:S05]  /*0810*/  IMAD.WIDE R8, R17, 0x4, R8 ;  /* 0x0000000411087825 */ /* 0x004fca00078e0208 */
[----:B------:R4:W-:Y:S02]  /*0820*/  STG.E desc[UR6][R8.64], R19 ;  /* 0x0000001308007986 */ /* 0x0009e4000c101906 */
.L_x_31:
[----:B------:R-:W-:Y:S05]  /*0830*/  @!P1 EXIT ;  /* 0x000000000000994d */ /* 0x000fea0003800000 */
[----:B------:R-:W-:Y:S02]  /*0840*/  ISETP.GE.U32.AND P0, PT, R18, 0x4, PT ;  /* 0x000000041200780c */ /* 0x000fe40003f06070 */
[----:B------:R-:W-:-:S04]  /*0850*/  LOP3.LUT R2, R2, 0x3, RZ, 0xc0, !PT ;  /* 0x0000000302027812 */ /* 0x000fc800078ec0ff */
[----:B------:R-:W-:-:S07]  /*0860*/  ISETP.NE.AND P1, PT, R2, RZ, PT ;  /* 0x000000ff0200720c */ /* 0x000fce0003f25270 */
[----:B------:R-:W-:Y:S06]  /*0870*/  @!P0 BRA `(.L_x_32) ;  /* 0x00000000004c8947 */ /* 0x000fec0003800000 */
[----:B0-----:R-:W0:Y:S01]  /*0880*/  LDC.64 R6, c[0x0][0x398] ;  /* 0x0000e600ff067b82 */ /* 0x001e220000000a00 */
[----:B----4-:R-:W-:Y:S01]  /*0890*/  IADD3 R15, PT, PT, R0, R3, RZ ;  /* 0x00000003000f7210 */ /* 0x010fe20007ffe0ff */
[----:B------:R-:W2:Y:S04]  /*08a0*/  LDG.E R17, desc[UR6][R4.64] ;  /* 0x0000000604117981 */ /* 0x000ea8000c1e1900 */
[----:B0-----:R-:W-:Y:S02]  /*08b0*/  IMAD.WIDE R14, R15, 0x4, R6 ;  /* 0x000000040f0e7825 */ /* 0x001fe400078e0206 */
[----:B------:R-:W0:Y:S03]  /*08c0*/  LDC.64 R6, c[0x0][0x380] ;  /* 0x0000e000ff067b82 */ /* 0x000e260000000a00 */
        /* <DEDUP_REMOVED lines=10> */
[----:B------:R-:W2:Y:S01]  /*0970*/  LDG.E R21, desc[UR6][R14.64+0xc] ;  /* 0x00000c060e157981 */ /* 0x000ea2000c1e1900 */
[----:B------:R-:W-:Y:S02]  /*0980*/  VIADD R3, R3, 0x4 ;  /* 0x0000000403037836 */ /* 0x000fe40000000000 */
[----:B--2---:R-:W-:-:S05]  /*0990*/  IMAD.WIDE R6, R21, 0x4, R6 ;  /* 0x0000000415067825 */ /* 0x004fca00078e0206 */
[----:B------:R1:W-:Y:S02]  /*09a0*/  STG.E desc[UR6][R6.64], R19 ;  /* 0x0000001306007986 */ /* 0x0003e4000c101906 */
.L_x_32:
[----:B------:R-:W-:Y:S05]  /*09b0*/  @!P1 EXIT ;  /* 0x000000000000994d */ /* 0x000fea0003800000 */
[----:B-1--4-:R1:W5:Y:S01]  /*09c0*/  LDG.E R11, desc[UR6][R4.64] ;  /* 0x00000006040b7981 */ /* 0x012362000c1e1900 */
[----:B------:R-:W2:Y:S01]  /*09d0*/  LDC.64 R8, c[0x0][0x380] ;  /* 0x0000e000ff087b82 */ /* 0x000ea20000000a00 */
[----:B0-----:R-:W-:Y:S02]  /*09e0*/  IADD3 R13, PT, PT, R0, R3, RZ ;  /* 0x00000003000d7210 */ /* 0x001fe40007ffe0ff */
[----:B------:R-:W-:-:S05]  /*09f0*/  IADD3 R0, PT, PT, -R2, RZ, RZ ;  /* 0x000000ff02007210 */ /* 0x000fca0007ffe1ff */
[----:B------:R-:W0:Y:S02]  /*0a00*/  LDC.64 R6, c[0x0][0x398] ;  /* 0x0000e600ff067b82 */ /* 0x000e240000000a00 */
.L_x_33:
[----:B0-----:R-:W-:-:S06]  /*0a10*/  IMAD.WIDE R2, R13, 0x4, R6 ;  /* 0x000000040d027825 */ /* 0x001fcc00078e0206 */
[----:B------:R-:W1:Y:S01]  /*0a20*/  LDG.E R3, desc[UR6][R2.64] ;  /* 0x0000000602037981 */ /* 0x000e62000c1e1900 */
[----:B------:R-:W-:-:S05]  /*0a30*/  VIADD R0, R0, 0x1 ;  /* 0x0000000100007836 */ /* 0x000fca0000000000 */
[----:B------:R-:W-:Y:S01]  /*0a40*/  ISETP.NE.AND P0, PT, R0, RZ, PT ;  /* 0x000000ff0000720c */ /* 0x000fe20003f05270 */
[----:B-12---:R-:W-:-:S05]  /*0a50*/  IMAD.WIDE R4, R3, 0x4, R8 ;  /* 0x0000000403047825 */ /* 0x006fca00078e0208 */
[----:B-----5:R0:W-:Y:S07]  /*0a60*/  STG.E desc[UR6][R4.64], R11 ;  /* 0x0000000b04007986 */ /* 0x0201ee000c101906 */
[----:B------:R-:W-:Y:S05]  /*0a70*/  @!P0 EXIT ;  /* 0x000000000000894d */ /* 0x000fea0003800000 */
[----:B------:R-:W-:Y:S01]  /*0a80*/  IADD3 R13, PT, PT, R13, 0x1, RZ ;  /* 0x000000010d0d7810 */ /* 0x000fe20007ffe0ff */
[----:B------:R-:W-:Y:S06]  /*0a90*/  BRA `(.L_x_33) ;  /* 0xfffffffc00dc7947 */ /* 0x000fec000383ffff */
.L_x_28:
[----:B------:R-:W0:Y:S02]  /*0aa0*/  LDC.64 R12, c[0x0][0x390] ;  /* 0x0000e400ff0c7b82 */ /* 0x000e240000000a00 */
[----:B0-----:R-:W-:-:S05]  /*0ab0*/  IMAD.WIDE R12, R7, 0x4, R12 ;  /* 0x00000004070c7825 */ /* 0x001fca00078e020c */
[----:B------:R-:W2:Y:S01]  /*0ac0*/  LDG.E R7, desc[UR6][R12.64] ;  /* 0x000000060c077981 */ /* 0x000ea2000c1e1900 */
[----:B------:R-:W-:Y:S02]  /*0ad0*/  ISETP.GE.AND P0, PT, R2, 0x1, PT ;  /* 0x000000010200780c */ /* 0x000fe40003f06270 */
[----:B------:R-:W-:-:S05]  /*0ae0*/  MOV R4, 0x1 ;  /* 0x0000000100047802 */ /* 0x000fca0000000f00 */
[----:B--2---:R-:W-:-:S06]  /*0af0*/  IMAD R7, R7, -0x2, R4 ;  /* 0xfffffffe07077824 */ /* 0x004fcc00078e0204 */
[----:B------:R-:W-:Y:S05]  /*0b00*/  @!P0 BRA `(.L_x_34) ;  /* 0x0000000800788947 */ /* 0x000fea0003800000 */
[C---:B------:R-:W-:Y:S01]  /*0b10*/  ISETP.GE.U32.AND P2, PT, R2.reuse, 0x10, PT ;  /* 0x000000100200780c */ /* 0x040fe20003f46070 */
[----:B------:R-:W-:Y:S01]  /*0b20*/  IMAD.MOV.U32 R5, RZ, RZ, RZ ;  /* 0x000000ffff057224 */ /* 0x000fe200078e00ff */
[----:B------:R-:W-:-:S04]  /*0b30*/  LOP3.LUT R4, R2, 0xf, RZ, 0xc0, !PT ;  /* 0x0000000f02047812 */ /* 0x000fc800078ec0ff */
[----:B------:R-:W-:-:S07]  /*0b40*/  ISETP.NE.AND P1, PT, R4, RZ, PT ;  /* 0x000000ff0400720c */ /* 0x000fce0003f25270 */
[----:B------:R-:W-:Y:S06]  /*0b50*/  @!P2 BRA `(.L_x_35) ;  /* 0x000000040020a947 */ /* 0x000fec0003800000 */
[----:B------:R-:W0:Y:S01]  /*0b60*/  LDCU.64 UR4, c[0x0][0x398] ;  /* 0x00007300ff0477ac */ /* 0x000e220008000a00 */
[----:B------:R-:W-:Y:S02]  /*0b70*/  LOP3.LUT R5, R2, 0x7ffffff0, RZ, 0xc0, !PT ;  /* 0x7ffffff002057812 */ /* 0x000fe400078ec0ff */
[----:B------:R-:W-:Y:S02]  /*0b80*/  MOV R6, R0 ;  /* 0x0000000000067202 */ /* 0x000fe40000000f00 */
[----:B------:R-:W-:Y:S01]  /*0b90*/  IADD3 R3, PT, PT, -R5, RZ, RZ ;  /* 0x000000ff05037210 */ /* 0x000fe20007ffe1ff */
[----:B0-----:R-:W-:-:S04]  /*0ba0*/  UIADD3 UR4, UP0, UPT, UR4, 0x20, URZ ;  /* 0x0000002004047890 */ /* 0x001fc8000ff1e0ff */
[----:B------:R-:W-:-:S12]  /*0bb0*/  UIADD3.X UR5, UPT, UPT, URZ, UR5, URZ, UP0, !UPT ;  /* 0x00000005ff057290 */ /* 0x000fd800087fe4ff */
.L_x_36:
[----:B------:R-:W-:Y:S01]  /*0bc0*/  MOV R17, UR5 ;  /* 0x0000000500117c02 */ /* 0x000fe20008000f00 */
[----:B------:R-:W-:Y:S01]  /*0bd0*/  IMAD.U32 R16, RZ, RZ, UR4 ;  /* 0x00000004ff107e24 */ /* 0x000fe2000f8e00ff */
[----:B------:R-:W0:Y:S03]  /*0be0*/  LDC.64 R14, c[0x0][0x388] ;  /* 0x0000e200ff0e7b82 */ /* 0x000e260000000a00 */
[----:B------:R-:W-:-:S05]  /*0bf0*/  IMAD.WIDE R16, R6, 0x4, R16 ;  /* 0x0000000406107825 */ /* 0x000fca00078e0210 */
[----:B------:R-:W0:Y:S04]  /*0c00*/  LDG.E R9, desc[UR6][R16.64+-0x18] ;  /* 0xffffe80610097981 */ /* 0x000e28000c1e1900 */
[----:B------:R-:W2:Y:S04]  /*0c10*/  LDG.E R19, desc[UR6][R16.64+-0x20] ;  /* 0xffffe00610137981 */ /* 0x000ea8000c1e1900 */
[----:B------:R-:W3:Y:S04]  /*0c20*/  LDG.E R23, desc[UR6][R16.64+-0x14] ;  /* 0xffffec0610177981 */ /* 0x000ee8000c1e1900 */
[----:B------:R-:W4:Y:S04]  /*0c30*/  LDG.E R25, desc[UR6][R16.64+-0x10] ;  /* 0xfffff00610197981 */ /* 0x000f28000c1e1900 */
[----:B------:R-:W5:Y:S04]  /*0c40*/  LDG.E R21, desc[UR6][R16.64+-0xc] ;  /* 0xfffff40610157981 */ /* 0x000f68000c1e1900 */
[----:B------:R-:W5:Y:S04]  /*0c50*/  LDG.E R28, desc[UR6][R16.64+-0x8] ;  /* 0xfffff806101c7981 */ /* 0x000f68000c1e1900 */
[----:B------:R-:W5:Y:S04]  /*0c60*/  LDG.E R20, desc[UR6][R16.64+-0x4] ;  /* 0xfffffc0610147981 */ /* 0x000f68000c1e1900 */
[----:B------:R-:W5:Y:S04]  /*0c70*/  LDG.E R29, desc[UR6][R16.64] ;  /* 0x00000006101d7981 */ /* 0x000f68000c1e1900 */
[----:B------:R-:W5:Y:S01]  /*0c80*/  LDG.E R27, desc[UR6][R16.64+0x1c] ;  /* 0x00001c06101b7981 */ /* 0x000f62000c1e1900 */
[----:B0-----:R-:W-:-:S04]  /*0c90*/  IMAD.WIDE R8, R9, 0x4, R14 ;  /* 0x0000000409087825 */ /* 0x001fc800078e020e */
[--C-:B--2---:R-:W-:Y:S01]  /*0ca0*/  IMAD.WIDE R18, R19, 0x4, R14.reuse ;  /* 0x0000000413127825 */ /* 0x104fe200078e020e */
[----:B------:R5:W2:Y:S03]  /*0cb0*/  LDG.E R10, desc[UR6][R8.64] ;  /* 0x00000006080a7981 */ /* 0x000aa6000c1e1900 */
[--C-:B---3--:R-:W-:Y:S01]  /*0cc0*/  IMAD.WIDE R22, R23, 0x4, R14.reuse ;  /* 0x0000000417167825 */ /* 0x108fe200078e020e */
[----:B------:R-:W2:Y:S03]  /*0cd0*/  LDG.E R11, desc[UR6][R18.64] ;  /* 0x00000006120b7981 */ /* 0x000ea6000c1e1900 */
[--C-:B----4-:R-:W-:Y:S01]  /*0ce0*/  IMAD.WIDE R24, R25, 0x4, R14.reuse ;  /* 0x0000000419187825 */ /* 0x110fe200078e020e */
[----:B------:R-:W2:Y:S03]  /*0cf0*/  LDG.E R26, desc[UR6][R22.64] ;  /* 0x00000006161a7981 */ /* 0x000ea6000c1e1900 */
[----:B-----5:R-:W-:-:S02]  /*0d00*/  IMAD.WIDE R8, R21, 0x4, R14 ;  /* 0x0000000415087825 */ /* 0x020fc400078e020e */
[----:B------:R-:W3:Y:S04]  /*0d10*/  LDG.E R24, desc[UR6][R24.64] ;  /* 0x0000000618187981 */ /* 0x000ee8000c1e1900 */
[----:B------:R-:W3:Y:S04]  /*0d20*/  LDG.E R9, desc[UR6][R8.64] ;  /* 0x0000000608097981 */ /* 0x000ee8000c1e1900 */
[----:B------:R-:W4:Y:S04]  /*0d30*/  LDG.E R21, desc[UR6][R16.64+0x4] ;  /* 0x0000040610157981 */ /* 0x000f28000c1e1900 */
[----:B------:R-:W5:Y:S04]  /*0d40*/  LDG.E R18, desc[UR6][R16.64+0x8] ;  /* 0x0000080610127981 */ /* 0x000f68000c1e1900 */
[----:B------:R-:W5:Y:S04]  /*0d50*/  LDG.E R19, desc[UR6][R16.64+0xc] ;  /* 0x00000c0610137981 */ /* 0x000f68000c1e1900 */
[----:B------:R-:W5:Y:S04]  /*0d60*/  LDG.E R22, desc[UR6][R16.64+0x10] ;  /* 0x0000100610167981 */ /* 0x000f68000c1e1900 */
[----:B------:R-:W5:Y:S04]  /*0d70*/  LDG.E R23, desc[UR6][R16.64+0x14] ;  /* 0x0000140610177981 */ /* 0x000f68000c1e1900 */
[----:B------:R-:W5:Y:S04]  /*0d80*/  LDG.E R25, desc[UR6][R16.64+0x18] ;  /* 0x0000180610197981 */ /* 0x000f68000c1e1900 */
[----:B------:R0:W5:Y:S02]  /*0d90*/  LDG.E R8, desc[UR6][R16.64+-0x1c] ;  /* 0xffffe40610087981 */ /* 0x000164000c1e1900 */
[----:B0-----:R-:W-:Y:S01]  /*0da0*/  IMAD.WIDE R16, R20, 0x4, R14 ;  /* 0x0000000414107825 */ /* 0x001fe200078e020e */
[----:B--2---:R-:W-:-:S04]  /*0db0*/  IADD3 R10, PT, PT, R26, R11, R10 ;  /* 0x0000000b1a0a7210 */ /* 0x004fc80007ffe00a */
[----:B---3--:R-:W-:Y:S01]  /*0dc0*/  IADD3 R9, PT, PT, R9, R10, R24 ;  /* 0x0000000a09097210 */ /* 0x008fe20007ffe018 */
[----:B------:R-:W-:-:S04]  /*0dd0*/  IMAD.WIDE R10, R28, 0x4, R14 ;  /* 0x000000041c0a7825 */ /* 0x000fc800078e020e */
[--C-:B------:R-:W-:Y:S02]  /*0de0*/  IMAD.WIDE R28, R29, 0x4, R14.reuse ;  /* 0x000000041d1c7825 */ /* 0x100fe400078e020e */
[----:B------:R-:W2:Y:S02]  /*0df0*/  LDG.E R10, desc[UR6][R10.64] ;  /* 0x000000060a0a7981 */ /* 0x000ea4000c1e1900 */
[--C-:B----4-:R-:W-:Y:S02]  /*0e00*/  IMAD.WIDE R20, R21, 0x4, R14.reuse ;  /* 0x0000000415147825 */ /* 0x110fe400078e020e */
[----:B------:R-:W3:Y:S04]  /*0e10*/  LDG.E R28, desc[UR6][R28.64] ;  /* 0x000000061c1c7981 */ /* 0x000ee8000c1e1900 */
[----:B------:R5:W2:Y:S04]  /*0e20*/  LDG.E R11, desc[UR6][R16.64] ;  /* 0x00000006100b7981 */ /* 0x000aa8000c1e1900 */
[----:B------:R0:W3:Y:S01]  /*0e30*/  LDG.E R29, desc[UR6][R20.64] ;  /* 0x00000006141d7981 */ /* 0x0000e2000c1e1900 */
[----:B-----5:R-:W-:-:S04]  /*0e40*/  IMAD.WIDE R16, R18, 0x4, R14 ;  /* 0x0000000412107825 */ /* 0x020fc800078e020e */
[--C-:B------:R-:W-:Y:S02]  /*0e50*/  IMAD.WIDE R18, R19, 0x4, R14.reuse ;  /* 0x0000000413127825 */ /* 0x100fe400078e020e */
[----:B------:R-:W4:Y:S02]  /*0e60*/  LDG.E R16, desc[UR6][R16.64] ;  /* 0x0000000610107981 */ /* 0x000f24000c1e1900 */
[--C-:B0-----:R-:W-:Y:S02]  /*0e70*/  IMAD.WIDE R20, R22, 0x4, R14.reuse ;  /* 0x0000000416147825 */ /* 0x101fe400078e020e */
[----:B------:R-:W4:Y:S02]  /*0e80*/  LDG.E R19, desc[UR6][R18.64] ;  /* 0x0000000612137981 */ /* 0x000f24000c1e1900 */
[--C-:B------:R-:W-:Y:S02]  /*0e90*/  IMAD.WIDE R22, R23, 0x4, R14.reuse ;  /* 0x0000000417167825 */ /* 0x100fe400078e020e */
[----:B------:R-:W5:Y:S02]  /*0ea0*/  LDG.E R20, desc[UR6][R20.64] ;  /* 0x0000000614147981 */ /* 0x000f64000c1e1900 */
[----:B------:R-:W-:-:S02]  /*0eb0*/  IMAD.WIDE R24, R25, 0x4, R14 ;  /* 0x0000000419187825 */ /* 0x000fc400078e020e */
[----:B------:R-:W5:Y:S02]  /*0ec0*/  LDG.E R23, desc[UR6][R22.64] ;  /* 0x0000000616177981 */ /* 0x000f64000c1e1900 */
[--C-:B------:R-:W-:Y:S02]  /*0ed0*/  IMAD.WIDE R26, R27, 0x4, R14.reuse ;  /* 0x000000041b1a7825 */ /* 0x100fe400078e020e */
[----:B------:R-:W5:Y:S02]  /*0ee0*/  LDG.E R24, desc[UR6][R24.64] ;  /* 0x0000000618187981 */ /* 0x000f64000c1e1900 */
[----:B------:R-:W-:Y:S02]  /*0ef0*/  IMAD.WIDE R14, R8, 0x4, R14 ;  /* 0x00000004080e7825 */ /* 0x000fe400078e020e */
[----:B------:R-:W5:Y:S04]  /*0f00*/  LDG.E R26, desc[UR6][R26.64] ;  /* 0x000000061a1a7981 */ /* 0x000f68000c1e1900 */
[----:B------:R-:W5:Y:S01]  /*0f10*/  LDG.E R14, desc[UR6][R14.64] ;  /* 0x000000060e0e7981 */ /* 0x000f62000c1e1900 */
[----:B------:R-:W-:-:S04]  /*0f20*/  IADD3 R3, PT, PT, R3, 0x10, RZ ;  /* 0x0000001003037810 */ /* 0x000fc80007ffe0ff */
[----:B------:R-:W-:Y:S02]  /*0f30*/  ISETP.NE.AND P2, PT, R3, RZ, PT ;  /* 0x000000ff0300720c */ /* 0x000fe40003f45270 */
[----:B------:R-:W-:Y:S02]  /*0f40*/  IADD3 R6, PT, PT, R6, 0x10, RZ ;  /* 0x0000001006067810 */ /* 0x000fe40007ffe0ff */
[----:B--2---:R-:W-:-:S04]  /*0f50*/  IADD3 R9, PT, PT, R11, R9, R10 ;  /* 0x000000090b097210 */ /* 0x004fc80007ffe00a */
[----:B---3--:R-:W-:-:S04]  /*0f60*/  IADD3 R9, PT, PT, R29, R9, R28 ;  /* 0x000000091d097210 */ /* 0x008fc80007ffe01c */
[----:B----4-:R-:W-:-:S04]  /*0f70*/  IADD3 R9, PT, PT, R19, R9, R16 ;  /* 0x0000000913097210 */ /* 0x010fc80007ffe010 */
[----:B-----5:R-:W-:-:S04]  /*0f80*/  IADD3 R9, PT, PT, R23, R9, R20 ;  /* 0x0000000917097210 */ /* 0x020fc80007ffe014 */
[----:B------:R-:W-:-:S05]  /*0f90*/  IADD3 R9, PT, PT, R26, R9, R24 ;  /* 0x000000091a097210 */ /* 0x000fca0007ffe018 */
[----:B------:R-:W-:-:S05]  /*0fa0*/  IMAD.IADD R8, R14, 0x1, R9 ;  /* 0x000000010e087824 */ /* 0x000fca00078e0209 */
[----:B------:R-:W-:-:S04]  /*0fb0*/  SHF.L.U32 R8, R8, 0x1, RZ ;  /* 0x0000000108087819 */ /* 0x000fc800000006ff */
[----:B------:R-:W-:Y:S01]  /*0fc0*/  IADD3 R7, PT, PT, R7, 0x10, -R8 ;  /* 0x0000001007077810 */ /* 0x000fe20007ffe808 */
[----:B------:R-:W-:Y:S06]  /*0fd0*/  @P2 BRA `(.L_x_36) ;  /* 0xfffffff800f82947 */ /* 0x000fec000383ffff */
.L_x_35:
[----:B------:R-:W-:Y:S05]  /*0fe0*/  @!P1 BRA `(.L_x_34) ;  /* 0x0000000400409947 */ /* 0x000fea0003800000 */
[----:B------:R-:W-:Y:S02]  /*0ff0*/  ISETP.GE.U32.AND P1, PT, R4, 0x8, PT ;  /* 0x000000080400780c */ /* 0x000fe40003f26070 */
[----:B------:R-:W-:-:S04]  /*1000*/  LOP3.LUT R6, R2, 0x7, RZ, 0xc0, !PT ;  /* 0x0000000702067812 */ /* 0x000fc800078ec0ff */
[----:B------:R-:W-:-:S07]  /*1010*/  ISETP.NE.AND P2, PT, R6, RZ, PT ;  /* 0x000000ff0600720c */ /* 0x000fce0003f45270 */
[----:B------:R-:W-:Y:S06]  /*1020*/  @!P1 BRA `(.L_x_37) ;  /* 0x00000000008c9947 */ /* 0x000fec0003800000 */
[----:B------:R-:W0:Y:S01]  /*1030*/  LDC.64 R26, c[0x0][0x398] ;  /* 0x0000e600ff1a7b82 */ /* 0x000e220000000a00 */
[----:B------:R-:W-:-:S07]  /*1040*/  IMAD.IADD R3, R0, 0x1, R5 ;  /* 0x0000000100037824 */ /* 0x000fce00078e0205 */
        /* <DEDUP_REMOVED lines=9> */
[----:B------:R-:W5:Y:S01]  /*10e0*/  LDG.E R3, desc[UR6][R26.64+0x4] ;  /* 0x000004061a037981 */ /* 0x000f62000c1e1900 */
        /* <DEDUP_REMOVED lines=11> */
[--C-:B------:R-:W-:Y:S02]  /*11a0*/  IMAD.WIDE R22, R23, 0x4, R8.reuse ;  /* 0x0000000417167825 */ /* 0x100fe400078e0208 */
[----:B------:R-:W4:Y:S02]  /*11b0*/  LDG.E R21, desc[UR6][R20.64] ;  /* 0x0000000614157981 */ /* 0x000f24000c1e1900 */
[----:B------:R-:W-:-:S02]  /*11c0*/  IMAD.WIDE R8, R3, 0x4, R8 ;  /* 0x0000000403087825 */ /* 0x000fc400078e0208 */
[----:B------:R-:W4:Y:S04]  /*11d0*/  LDG.E R22, desc[UR6][R22.64] ;  /* 0x0000000616167981 */ /* 0x000f28000c1e1900 */
[----:B------:R-:W5:Y:S01]  /*11e0*/  LDG.E R8, desc[UR6][R8.64] ;  /* 0x0000000608087981 */ /* 0x000f62000c1e1900 */
[----:B------:R-:W-:Y:S01]  /*11f0*/  VIADD R5, R5, 0x8 ;  /* 0x0000000805057836 */ /* 0x000fe20000000000 */
[----:B--2---:R-:W-:-:S04]  /*1200*/  IADD3 R4, PT, PT, R10, R4, R19 ;  /* 0x000000040a047210 */ /* 0x004fc80007ffe013 */
[----:B---3--:R-:W-:-:S04]  /*1210*/  IADD3 R4, PT, PT, R16, R4, R15 ;  /* 0x0000000410047210 */ /* 0x008fc80007ffe00f */
[----:B----4-:R-:W-:-:S04]  /*1220*/  IADD3 R3, PT, PT, R22, R4, R21 ;  /* 0x0000000416037210 */ /* 0x010fc80007ffe015 */
[----:B-----5:R-:W-:-:S04]  /*1230*/  IADD3 R3, PT, PT, R8, R3, RZ ;  /* 0x0000000308037210 */ /* 0x020fc80007ffe0ff */
[----:B------:R-:W-:-:S04]  /*1240*/  SHF.L.U32 R4, R3, 0x1, RZ ;  /* 0x0000000103047819 */ /* 0x000fc800000006ff */
[----:B------:R-:W-:-:S07]  /*1250*/  IADD3 R7, PT, PT, R7, 0x8, -R4 ;  /* 0x0000000807077810 */ /* 0x000fce0007ffe804 */
.L_x_37:
[----:B------:R-:W-:Y:S05]  /*1260*/  @!P2 BRA `(.L_x_34) ;  /* 0x0000000000a0a947 */ /* 0x000fea0003800000 */
[----:B------:R-:W-:Y:S02]  /*1270*/  ISETP.GE.U32.AND P1, PT, R6, 0x4, PT ;  /* 0x000000040600780c */ /* 0x000fe40003f26070 */
[----:B------:R-:W-:-:S04]  /*1280*/  LOP3.LUT R3, R2, 0x3, RZ, 0xc0, !PT ;  /* 0x0000000302037812 */ /* 0x000fc800078ec0ff */
[----:B------:R-:W-:-:S07]  /*1290*/  ISETP.NE.AND P2, PT, R3, RZ, PT ;  /* 0x000000ff0300720c */ /* 0x000fce0003f45270 */
[----:B------:R-:W-:Y:S06]  /*12a0*/  @!P1 BRA `(.L_x_38) ;  /* 0x0000000000549947 */ /* 0x000fec0003800000 */
[----:B------:R-:W0:Y:S01]  /*12b0*/  LDC.64 R8, c[0x0][0x398] ;  /* 0x0000e600ff087b82 */ /* 0x000e220000000a00 */
[----:B------:R-:W-:-:S05]  /*12c0*/  IADD3 R11, PT, PT, R0, R5, RZ ;  /* 0x00000005000b7210 */ /* 0x000fca0007ffe0ff */
        /* <DEDUP_REMOVED lines=14> */
[----:B------:R-:W-:-:S02]  /*13b0*/  IADD3 R5, PT, PT, R5, 0x4, RZ ;  /* 0x0000000405057810 */ /* 0x000fc40007ffe0ff */
[----:B--2---:R-:W-:-:S04]  /*13c0*/  IADD3 R21, PT, PT, R18, R14, R17 ;  /* 0x0000000e12157210 */ /* 0x004fc80007ffe011 */
[----:B---3--:R-:W-:-:S05]  /*13d0*/  IADD3 R4, PT, PT, R4, R21, RZ ;  /* 0x0000001504047210 */ /* 0x008fca0007ffe0ff */
[----:B------:R-:W-:-:S05]  /*13e0*/  IMAD.SHL.U32 R4, R4, 0x2, RZ ;  /* 0x0000000204047824 */ /* 0x000fca00078e00ff */
[----:B------:R-:W-:-:S07]  /*13f0*/  IADD3 R7, PT, PT, R7, 0x4, -R4 ;  /* 0x0000000407077810 */ /* 0x000fce0007ffe804 */
.L_x_38:
[----:B------:R-:W-:Y:S05]  /*1400*/  @!P2 BRA `(.L_x_34) ;  /* 0x000000000038a947 */ /* 0x000fea0003800000 */
[----:B------:R-:W0:Y:S01]  /*1410*/  LDC.64 R8, c[0x0][0x398] ;  /* 0x0000e600ff087b82 */ /* 0x000e220000000a00 */
[----:B------:R-:W-:Y:S01]  /*1420*/  IADD3 R17, PT, PT, R0, R5, RZ ;  /* 0x0000000500117210 */ /* 0x000fe20007ffe0ff */
[----:B------:R-:W-:-:S06]  /*1430*/  IMAD.MOV R3, RZ, RZ, -R3 ;  /* 0x000000ffff037224 */ /* 0x000fcc00078e0a03 */
[----:B------:R-:W1:Y:S02]  /*1440*/  LDC.64 R10, c[0x0][0x388] ;  /* 0x0000e200ff0a7b82 */ /* 0x000e640000000a00 */
.L_x_39:
[----:B0-----:R-:W-:-:S06]  /*1450*/  IMAD.WIDE R4, R17, 0x4, R8 ;  /* 0x0000000411047825 */ /* 0x001fcc00078e0208 */
[----:B------:R-:W1:Y:S01]  /*1460*/  LDG.E R5, desc[UR6][R4.64] ;  /* 0x0000000604057981 */ /* 0x000e62000c1e1900 */
[----:B------:R-:W-:-:S04]  /*1470*/  IADD3 R3, PT, PT, R3, 0x1, RZ ;  /* 0x0000000103037810 */ /* 0x000fc80007ffe0ff */
[----:B------:R-:W-:Y:S01]  /*1480*/  ISETP.NE.AND P1, PT, R3, RZ, PT ;  /* 0x000000ff0300720c */ /* 0x000fe20003f25270 */
[----:B-1----:R-:W-:-:S06]  /*1490*/  IMAD.WIDE R14, R5, 0x4, R10 ;  /* 0x00000004050e7825 */ /* 0x002fcc00078e020a */
[----:B------:R-:W2:Y:S01]  /*14a0*/  LDG.E R14, desc[UR6][R14.64] ;  /* 0x000000060e0e7981 */ /* 0x000ea2000c1e1900 */
[----:B------:R-:W-:Y:S01]  /*14b0*/  IADD3 R17, PT, PT, R17, 0x1, RZ ;  /* 0x0000000111117810 */ /* 0x000fe20007ffe0ff */
[----:B--2---:R-:W-:-:S04]  /*14c0*/  IMAD R7, R14, -0x2, R7 ;  /* 0xfffffffe0e077824 */ /* 0x004fc800078e0207 */
[----:B------:R-:W-:Y:S01]  /*14d0*/  VIADD R7, R7, 0x1 ;  /* 0x0000000107077836 */ /* 0x000fe20000000000 */
[----:B------:R-:W-:Y:S06]  /*14e0*/  @P1 BRA `(.L_x_39) ;  /* 0xfffffffc00d81947 */ /* 0x000fec000383ffff */
.L_x_34:
[----:B------:R-:W-:Y:S05]  /*14f0*/  @!P0 EXIT ;  /* 0x000000000000894d */ /* 0x000fea0003800000 */
[C---:B------:R-:W-:Y:S01]  /*1500*/  ISETP.GE.U32.AND P0, PT, R2.reuse, 0x4, PT ;  /* 0x000000040200780c */ /* 0x040fe20003f06070 */
[----:B------:R-:W-:Y:S01]  /*1510*/  HFMA2 R15, -RZ, RZ, 0, 0 ;  /* 0x00000000ff0f7431 */ /* 0x000fe200000001ff */
[----:B------:R-:W-:Y:S02]  /*1520*/  IADD3 R7, PT, PT, R7, -0x1, RZ ;  /* 0xffffffff07077810 */ /* 0x000fe40007ffe0ff */
[----:B------:R-:W-:-:S09]  /*1530*/  LOP3.LUT R3, R2, 0x3, RZ, 0xc0, !PT ;  /* 0x0000000302037812 */ /* 0x000fd200078ec0ff */
[----:B------:R-:W-:Y:S05]  /*1540*/  @!P0 BRA `(.L_x_40) ;  /* 0x0000000800308947 */ /* 0x000fea0003800000 */
[----:B------:R-:W0:Y:S01]  /*1550*/  LDCU.64 UR4, c[0x0][0x398] ;  /* 0x00007300ff0477ac */ /* 0x000e220008000a00 */
[----:B------:R-:W1:Y:S08]  /*1560*/  LDC.64 R8, c[0x0][0x388] ;  /* 0x0000e200ff087b82 */ /* 0x000e700000000a00 */
[----:B------:R-:W2:Y:S01]  /*1570*/  LDC.64 R14, c[0x0][0x380] ;  /* 0x0000e000ff0e7b82 */ /* 0x000ea20000000a00 */
[----:B0-----:R-:W-:-:S04]  /*1580*/  UIADD3 UR4, UP0, UPT, UR4, 0x8, URZ ;  /* 0x0000000804047890 */ /* 0x001fc8000ff1e0ff */
[----:B------:R-:W-:Y:S02]  /*1590*/  UIADD3.X UR5, UPT, UPT, URZ, UR5, URZ, UP0, !UPT ;  /* 0x00000005ff057290 */ /* 0x000fe400087fe4ff */
[----:B------:R-:W-:-:S04]  /*15a0*/  IMAD.U32 R4, RZ, RZ, UR4 ;  /* 0x00000004ff047e24 */ /* 0x000fc8000f8e00ff */
[----:B------:R-:W-:-:S03]  /*15b0*/  MOV R5, UR5 ;  /* 0x0000000500057c02 */ /* 0x000fc60008000f00 */
[----:B------:R-:W-:-:S05]  /*15c0*/  IMAD.WIDE R10, R0, 0x4, R4 ;  /* 0x00000004000a7825 */ /* 0x000fca00078e0204 */
[----:B------:R-:W1:Y:S02]  /*15d0*/  LDG.E R19, desc[UR6][R10.64+-0x8] ;  /* 0xfffff8060a137981 */ /* 0x000e64000c1e1900 */
[----:B-1----:R-:W-:-:S06]  /*15e0*/  IMAD.WIDE R16, R19, 0x4, R8 ;  /* 0x0000000413107825 */ /* 0x002fcc00078e0208 */
[----:B------:R-:W3:Y:S01]  /*15f0*/  LDG.E R16, desc[UR6][R16.64] ;  /* 0x0000000610107981 */ /* 0x000ee2000c1e1900 */
[----:B------:R-:W-:Y:S01]  /*1600*/  BSSY.RECONVERGENT B0, `(.L_x_41) ;  /* 0x000000a000007945 */ /* 0x000fe20003800200 */
[----:B--2---:R-:W-:-:S04]  /*1610*/  IMAD.WIDE R18, R19, 0x4, R14 ;  /* 0x0000000413127825 */ /* 0x004fc800078e020e */
[----:B------:R-:W-:Y:S01]  /*1620*/  IMAD.MOV.U32 R23, RZ, RZ, 0x1 ;  /* 0x00000001ff177424 */ /* 0x000fe200078e00ff */
[----:B---3--:R-:W-:-:S04]  /*1630*/  LEA R6, R16, R7, 0x1 ;  /* 0x0000000710067211 */ /* 0x008fc800078e08ff */
[----:B------:R-:W-:-:S13]  /*1640*/  ISETP.GE.AND P0, PT, R6, RZ, PT ;  /* 0x000000ff0600720c */ /* 0x000fda0003f06270 */
[----:B------:R-:W-:Y:S05]  /*1650*/  @!P0 BRA `(.L_x_42) ;  /* 0x0000000000108947 */ /* 0x000fea0003800000 */
[----:B------:R-:W-:Y:S02]  /*1660*/  ISETP.NE.AND P0, PT, R6, RZ, PT ;  /* 0x000000ff0600720c */ /* 0x000fe40003f05270 */
[----:B------:R-:W-:-:S11]  /*1670*/  MOV R23, RZ ;  /* 0x000000ff00177202 */ /* 0x000fd60000000f00 */
[----:B------:R-:W-:Y:S05]  /*1680*/  @P0 BRA `(.L_x_42) ;  /* 0x0000000000040947 */ /* 0x000fea0003800000 */
[----:B------:R0:W5:Y:S02]  /*1690*/  LDG.E R23, desc[UR6][R12.64] ;  /* 0x000000060c177981 */ /* 0x000164000c1e1900 */
.L_x_42:
[----:B------:R-:W-:Y:S05]  /*16a0*/  BSYNC.RECONVERGENT B0 ;  /* 0x0000000000007941 */ /* 0x000fea0003800200 */
.L_x_41:
[----:B-----5:R1:W-:Y:S04]  /*16b0*/  STG.E desc[UR6][R18.64], R23 ;  /* 0x0000001712007986 */ /* 0x0203e8000c101906 */
[----:B------:R-:W2:Y:S02]  /*16c0*/  LDG.E R21, desc[UR6][R10.64+-0x4] ;  /* 0xfffffc060a157981 */ /* 0x000ea4000c1e1900 */
[----:B--2---:R-:W-:-:S06]  /*16d0*/  IMAD.WIDE R16, R21, 0x4, R8 ;  /* 0x0000000415107825 */ /* 0x004fcc00078e0208 */
[----:B------:R-:W2:Y:S01]  /*16e0*/  LDG.E R16, desc[UR6][R16.64] ;  /* 0x0000000610107981 */ /* 0x000ea2000c1e1900 */
[----:B------:R-:W-:Y:S01]  /*16f0*/  BSSY.RECONVERGENT B0, `(.L_x_43) ;  /* 0x000000a000007945 */ /* 0x000fe20003800200 */
[----:B------:R-:W-:-:S04]  /*1700*/  IMAD.WIDE R20, R21, 0x4, R14 ;  /* 0x0000000415147825 */ /* 0x000fc800078e020e */
[----:B------:R-:W-:Y:S01]  /*1710*/  IMAD.MOV.U32 R25, RZ, RZ, 0x1 ;  /* 0x00000001ff197424 */ /* 0x000fe200078e00ff */
[----:B--2---:R-:W-:-:S04]  /*1720*/  LEA R6, R16, R7, 0x1 ;  /* 0x0000000710067211 */ /* 0x004fc800078e08ff */
[----:B------:R-:W-:-:S13]  /*1730*/  ISETP.GE.AND P0, PT, R6, RZ, PT ;  /* 0x000000ff0600720c */ /* 0x000fda0003f06270 */
[----:B-1----:R-:W-:Y:S05]  /*1740*/  @!P0 BRA `(.L_x_44) ;  /* 0x0000000000108947 */ /* 0x002fea0003800000 */
[----:B------:R-:W-:Y:S01]  /*1750*/  ISETP.NE.AND P0, PT, R6, RZ, PT ;  /* 0x000000ff0600720c */ /* 0x000fe20003f05270 */
[----:B------:R-:W-:-:S12]  /*1760*/  HFMA2 R25, -RZ, RZ, 0, 0 ;  /* 0x00000000ff197431 */ /* 0x000fd800000001ff */
[----:B------:R-:W-:Y:S05]  /*1770*/  @P0 BRA `(.L_x_44) ;  /* 0x0000000000040947 */ /* 0x000fea0003800000 */
[----:B------:R1:W5:Y:S02]  /*1780*/  LDG.E R25, desc[UR6][R12.64] ;  /* 0x000000060c197981 */ /* 0x000364000c1e1900 */
.L_x_44:
[----:B------:R-:W-:Y:S05]  /*1790*/  BSYNC.RECONVERGENT B0 ;  /* 0x0000000000007941 */ /* 0x000fea0003800200 */
.L_x_43:
[----:B-----5:R2:W-:Y:S04]  /*17a0*/  STG.E desc[UR6][R20.64], R25 ;  /* 0x0000001914007986 */ /* 0x0205e8000c101906 */
[----:B------:R-:W3:Y:S02]  /*17b0*/  LDG.E R19, desc[UR6][R10.64] ;  /* 0x000000060a137981 */ /* 0x000ee4000c1e1900 */
[----:B---3--:R-:W-:-:S06]  /*17c0*/  IMAD.WIDE R16, R19, 0x4, R8 ;  /* 0x0000000413107825 */ /* 0x008fcc00078e0208 */
[----:B------:R-:W3:Y:S01]  /*17d0*/  LDG.E R16, desc[UR6][R16.64] ;  /* 0x0000000610107981 */ /* 0x000ee2000c1e1900 */
[----:B------:R-:W-:Y:S01]  /*17e0*/  BSSY.RECONVERGENT B0, `(.L_x_45) ;  /* 0x000000a000007945 */ /* 0x000fe20003800200 */
[----:B------:R-:W-:-:S04]  /*17f0*/  IMAD.WIDE R18, R19, 0x4, R14 ;  /* 0x0000000413127825 */ /* 0x000fc800078e020e */
[----:B------:R-:W-:Y:S01]  /*1800*/  IMAD.MOV.U32 R23, RZ, RZ, 0x1 ;  /* 0x00000001ff177424 */ /* 0x000fe200078e00ff */
[----:B---3--:R-:W-:-:S04]  /*1810*/  LEA R6, R16, R7, 0x1 ;  /* 0x0000000710067211 */ /* 0x008fc800078e08ff */
[----:B------:R-:W-:-:S13]  /*1820*/  ISETP.GE.AND P0, PT, R6, RZ, PT ;  /* 0x000000ff0600720c */ /* 0x000fda0003f06270 */
[----:B--2---:R-:W-:Y:S05]  /*1830*/  @!P0 BRA `(.L_x_46) ;  /* 0x0000000000108947 */ /* 0x004fea0003800000 */
[----:B------:R-:W-:Y:S02]  /*1840*/  ISETP.NE.AND P0, PT, R6, RZ, PT ;  /* 0x000000ff0600720c */ /* 0x000fe40003f05270 */
[----:B------:R-:W-:-:S11]  /*1850*/  MOV R23, RZ ;  /* 0x000000ff00177202 */ /* 0x000fd60000000f00 */
[----:B------:R-:W-:Y:S05]  /*1860*/  @P0 BRA `(.L_x_46) ;  /* 0x0000000000040947 */ /* 0x000fea0003800000 */
[----:B------:R2:W5:Y:S02]  /*1870*/  LDG.E R23, desc[UR6][R12.64] ;  /* 0x000000060c177981 */ /* 0x000564000c1e1900 */
.L_x_46:
[----:B------:R-:W-:Y:S05]  /*1880*/  BSYNC.RECONVERGENT B0 ;  /* 0x0000000000007941 */ /* 0x000fea0003800200 */
.L_x_45:
[----:B-----5:R3:W-:Y:S04]  /*1890*/  STG.E desc[UR6][R18.64], R23 ;  /* 0x0000001712007986 */ /* 0x0207e8000c101906 */
[----:B------:R-:W4:Y:S02]  /*18a0*/  LDG.E R11, desc[UR6][R10.64+0x4] ;  /* 0x000004060a0b7981 */ /* 0x000f24000c1e1900 */
[----:B----4-:R-:W-:-:S06]  /*18b0*/  IMAD.WIDE R8, R11, 0x4, R8 ;  /* 0x000000040b087825 */ /* 0x010fcc00078e0208 */
[----:B------:R-:W4:Y:S01]  /*18c0*/  LDG.E R8, desc[UR6][R8.64] ;  /* 0x0000000608087981 */ /* 0x000f22000c1e1900 */
[----:B------:R-:W-:Y:S01]  /*18d0*/  BSSY.RECONVERGENT B0, `(.L_x_47) ;  /* 0x000000a000007945 */ /* 0x000fe20003800200 */
[----:B------:R-:W-:-:S04]  /*18e0*/  IMAD.WIDE R16, R11, 0x4, R14 ;  /* 0x000000040b107825 */ /* 0x000fc800078e020e */
[----:B------:R-:W-:Y:S01]  /*18f0*/  IMAD.MOV.U32 R21, RZ, RZ, 0x1 ;  /* 0x00000001ff157424 */ /* 0x000fe200078e00ff */
[----:B----4-:R-:W-:-:S04]  /*1900*/  LEA R6, R8, R7, 0x1 ;  /* 0x0000000708067211 */ /* 0x010fc800078e08ff */
[----:B------:R-:W-:-:S13]  /*1910*/  ISETP.GE.AND P0, PT, R6, RZ, PT ;  /* 0x000000ff0600720c */ /* 0x000fda0003f06270 */
[----:B---3--:R-:W-:Y:S05]  /*1920*/  @!P0 BRA `(.L_x_48) ;  /* 0x0000000000108947 */ /* 0x008fea0003800000 */
[----:B------:R-:W-:Y:S01]  /*1930*/  ISETP.NE.AND P0, PT, R6, RZ, PT ;  /* 0x000000ff0600720c */ /* 0x000fe20003f05270 */
[----:B------:R-:W-:-:S12]  /*1940*/  HFMA2 R21, -RZ, RZ, 0, 0 ;  /* 0x00000000ff157431 */ /* 0x000fd800000001ff */
[----:B------:R-:W-:Y:S05]  /*1950*/  @P0 BRA `(.L_x_48) ;  /* 0x0000000000040947 */ /* 0x000fea0003800000 */
[----:B------:R3:W5:Y:S02]  /*1960*/  LDG.E R21, desc[UR6][R12.64] ;  /* 0x000000060c157981 */ /* 0x000764000c1e1900 */
.L_x_48:
[----:B------:R-:W-:Y:S05]  /*1970*/  BSYNC.RECONVERGENT B0 ;  /* 0x0000000000007941 */ /* 0x000fea0003800200 */
.L_x_47:
[----:B------:R-:W-:Y:S01]  /*1980*/  LOP3.LUT R15, R2, 0x7ffffffc, RZ, 0xc0, !PT ;  /* 0x7ffffffc020f7812 */ /* 0x000fe200078ec0ff */
[----:B-----5:R4:W-:Y:S03]  /*1990*/  STG.E desc[UR6][R16.64], R21 ;  /* 0x0000001510007986 */ /* 0x0209e6000c101906 */
[----:B------:R-:W-:-:S04]  /*19a0*/  IADD3 R2, PT, PT, -R15, 0x4, RZ ;  /* 0x000000040f027810 */ /* 0x000fc80007ffe1ff */
[----:B------:R-:W-:-:S13]  /*19b0*/  ISETP.NE.AND P0, PT, R2, RZ, PT ;  /* 0x000000ff0200720c */ /* 0x000fda0003f05270 */
[----:B----4-:R-:W-:Y:S05]  /*19c0*/  @!P0 BRA `(.L_x_40) ;  /* 0x0000000400108947 */ /* 0x010fea0003800000 */
[----:B------:R-:W4:Y:S01]  /*19d0*/  LDC.64 R10, c[0x0][0x380] ;  /* 0x0000e000ff0a7b82 */ /* 0x000f220000000a00 */
[----:B------:R-:W-:-:S07]  /*19e0*/  IADD3 R19, PT, PT, R0, 0x4, RZ ;  /* 0x0000000400137810 */ /* 0x000fce0007ffe0ff */
[----:B------:R-:W0:Y:S02]  /*19f0*/  LDC.64 R8, c[0x0][0x388] ;  /* 0x0000e200ff087b82 */ /* 0x000e240000000a00 */
.L_x_57:
[----:B----4-:R-:W-:-:S05]  /*1a00*/  IMAD.WIDE R16, R19, 0x4, R4 ;  /* 0x0000000413107825 */ /* 0x010fca00078e0204 */
[----:B0-----:R-:W0:Y:S02]  /*1a10*/  LDG.E R21, desc[UR6][R16.64+-0x8] ;  /* 0xfffff80610157981 */ /* 0x001e24000c1e1900 */
[----:B0-----:R-:W-:-:S06]  /*1a20*/  IMAD.WIDE R22, R21, 0x4, R8 ;  /* 0x0000000415167825 */ /* 0x001fcc00078e0208 */
[----:B------:R-:W5:Y:S01]  /*1a30*/  LDG.E R22, desc[UR6][R22.64] ;  /* 0x0000000616167981 */ /* 0x000f62000c1e1900 */
[----:B------:R-:W-:Y:S01]  /*1a40*/  BSSY.RECONVERGENT B0, `(.L_x_49) ;  /* 0x000000a000007945 */ /* 0x000fe20003800200 */
[----:B----4-:R-:W-:Y:S01]  /*1a50*/  IMAD.WIDE R20, R21, 0x4, R10 ;  /* 0x0000000415147825 */ /* 0x010fe200078e020a */
[----:B------:R-:W-:-:S03]  /*1a60*/  MOV R27, 0x1 ;  /* 0x00000001001b7802 */ /* 0x000fc60000000f00 */
[----:B-----5:R-:W-:-:S05]  /*1a70*/  IMAD R6, R22, 0x2, R7 ;  /* 0x0000000216067824 */ /* 0x020fca00078e0207 */
[----:B------:R-:W-:-:S13]  /*1a80*/  ISETP.GE.AND P0, PT, R6, RZ, PT ;  /* 0x000000ff0600720c */ /* 0x000fda0003f06270 */
[----:B------:R-:W-:Y:S05]  /*1a90*/  @!P0 BRA `(.L_x_50) ;  /* 0x0000000000108947 */ /* 0x000fea0003800000 */
[----:B------:R-:W-:Y:S01]  /*1aa0*/  ISETP.NE.AND P0, PT, R6, RZ, PT ;  /* 0x000000ff0600720c */ /* 0x000fe20003f05270 */
[----:B------:R-:W-:-:S12]  /*1ab0*/  HFMA2 R27, -RZ, RZ, 0, 0 ;  /* 0x00000000ff1b7431 */ /* 0x000fd800000001ff */
[----:B------:R-:W-:Y:S05]  /*1ac0*/  @P0 BRA `(.L_x_50) ;  /* 0x0000000000040947 */ /* 0x000fea0003800000 */
[----:B------:R0:W5:Y:S02]  /*1ad0*/  LDG.E R27, desc[UR6][R12.64] ;  /* 0x000000060c1b7981 */ /* 0x000164000c1e1900 */
.L_x_50:
[----:B------:R-:W-:Y:S05]  /*1ae0*/  BSYNC.RECONVERGENT B0 ;  /* 0x0000000000007941 */ /* 0x000fea0003800200 */
.L_x_49:
[----:B-----5:R4:W-:Y:S04]  /*1af0*/  STG.E desc[UR6][R20.64], R27 ;  /* 0x0000001b14007986 */ /* 0x0209e8000c101906 */
[----:B------:R-:W2:Y:S02]  /*1b00*/  LDG.E R23, desc[UR6][R16.64+-0x4] ;  /* 0xfffffc0610177981 */ /* 0x000ea4000c1e1900 */
[----:B--2---:R-:W-:-:S06]  /*1b10*/  IMAD.WIDE R24, R23, 0x4, R8 ;  /* 0x0000000417187825 */ /* 0x004fcc00078e0208 */
[----:B------:R-:W2:Y:S01]  /*1b20*/  LDG.E R24, desc[UR6][R24.64] ;  /* 0x0000000618187981 */ /* 0x000ea2000c1e1900 */
[----:B------:R-:W-:Y:S01]  /*1b30*/  BSSY.RECONVERGENT B0, `(.L_x_51) ;  /* 0x000000a000007945 */ /* 0x000fe20003800200 */
[----:B------:R-:W-:Y:S01]  /*1b40*/  IMAD.WIDE R22, R23, 0x4, R10 ;  /* 0x0000000417167825 */ /* 0x000fe200078e020a */
[----:B------:R-:W-:-:S03]  /*1b50*/  MOV R29, 0x1 ;  /* 0x00000001001d7802 */ /* 0x000fc60000000f00 */
[----:B--2---:R-:W-:-:S05]  /*1b60*/  IMAD R6, R24, 0x2, R7 ;  /* 0x0000000218067824 */ /* 0x004fca00078e0207 */
[----:B------:R-:W-:-:S13]  /*1b70*/  ISETP.GE.AND P0, PT, R6, RZ, PT ;  /* 0x000000ff0600720c */ /* 0x000fda0003f06270 */
[----:B----4-:R-:W-:Y:S05]  /*1b80*/  @!P0 BRA `(.L_x_52) ;  /* 0x0000000000108947 */ /* 0x010fea0003800000 */
[----:B------:R-:W-:Y:S01]  /*1b90*/  ISETP.NE.AND P0, PT, R6, RZ, PT ;  /* 0x000000ff0600720c */ /* 0x000fe20003f05270 */
[----:B------:R-:W-:-:S12]  /*1ba0*/  HFMA2 R29, -RZ, RZ, 0, 0 ;  /* 0x00000000ff1d7431 */ /* 0x000fd800000001ff */
[----:B------:R-:W-:Y:S05]  /*1bb0*/  @P0 BRA `(.L_x_52) ;  /* 0x0000000000040947 */ /* 0x000fea0003800000 */
[----:B------:R2:W5:Y:S02]  /*1bc0*/  LDG.E R29, desc[UR6][R12.64] ;  /* 0x000000060c1d7981 */ /* 0x000564000c1e1900 */
.L_x_52:
[----:B------:R-:W-:Y:S05]  /*1bd0*/  BSYNC.RECONVERGENT B0 ;  /* 0x0000000000007941 */ /* 0x000fea0003800200 */
.L_x_51:
[----:B-----5:R4:W-:Y:S04]  /*1be0*/  STG.E desc[UR6][R22.64], R29 ;  /* 0x0000001d16007986 */ /* 0x0209e8000c101906 */
[----:B------:R-:W3:Y:S02]  /*1bf0*/  LDG.E R21, desc[UR6][R16.64] ;  /* 0x0000000610157981 */ /* 0x000ee4000c1e1900 */
[----:B---3--:R-:W-:-:S06]  /*1c00*/  IMAD.WIDE R24, R21, 0x4, R8 ;  /* 0x0000000415187825 */ /* 0x008fcc00078e0208 */
[----:B------:R-:W3:Y:S01]  /*1c10*/  LDG.E R24, desc[UR6][R24.64] ;  /* 0x0000000618187981 */ /* 0x000ee2000c1e1900 */
[----:B------:R-:W-:Y:S01]  /*1c20*/  BSSY.RECONVERGENT B0, `(.L_x_53) ;  /* 0x000000a000007945 */ /* 0x000fe20003800200 */
[----:B------:R-:W-:Y:S01]  /*1c30*/  IMAD.WIDE R20, R21, 0x4, R10 ;  /* 0x0000000415147825 */ /* 0x000fe200078e020a */
[----:B------:R-:W-:-:S03]  /*1c40*/  MOV R27, 0x1 ;  /* 0x00000001001b7802 */ /* 0x000fc60000000f00 */
[----:B---3--:R-:W-:-:S05]  /*1c50*/  IMAD R6, R24, 0x2, R7 ;  /* 0x0000000218067824 */ /* 0x008fca00078e0207 */
[----:B------:R-:W-:-:S13]  /*1c60*/  ISETP.GE.AND P0, PT, R6, RZ, PT ;  /* 0x000000ff0600720c */ /* 0x000fda0003f06270 */
[----:B----4-:R-:W-:Y:S05]  /*1c70*/  @!P0 BRA `(.L_x_54) ;  /* 0x0000000000108947 */ /* 0x010fea0003800000 */
[----:B------:R-:W-:Y:S01]  /*1c80*/  ISETP.NE.AND P0, PT, R6, RZ, PT ;  /* 0x000000ff0600720c */ /* 0x000fe20003f05270 */
[----:B------:R-:W-:-:S12]  /*1c90*/  HFMA2 R27, -RZ, RZ, 0, 0 ;  /* 0x00000000ff1b7431 */ /* 0x000fd800000001ff */
[----:B------:R-:W-:Y:S05]  /*1ca0*/  @P0 BRA `(.L_x_54) ;  /* 0x0000000000040947 */ /* 0x000fea0003800000 */
[----:B------:R3:W5:Y:S02]  /*1cb0*/  LDG.E R27, desc[UR6][R12.64] ;  /* 0x000000060c1b7981 */ /* 0x000764000c1e1900 */
.L_x_54:
[----:B------:R-:W-:Y:S05]  /*1cc0*/  BSYNC.RECONVERGENT B0 ;  /* 0x0000000000007941 */ /* 0x000fea0003800200 */
.L_x_53:
[----:B-----5:R4:W-:Y:S04]  /*1cd0*/  STG.E desc[UR6][R20.64], R27 ;  /* 0x0000001b14007986 */ /* 0x0209e8000c101906 */
[----:B------:R-:W2:Y:S02]  /*1ce0*/  LDG.E R17, desc[UR6][R16.64+0x4] ;  /* 0x0000040610117981 */ /* 0x000ea4000c1e1900 */
[----:B--2---:R-:W-:-:S06]  /*1cf0*/  IMAD.WIDE R22, R17, 0x4, R8 ;  /* 0x0000000411167825 */ /* 0x004fcc00078e0208 */
[----:B------:R-:W2:Y:S01]  /*1d00*/  LDG.E R22, desc[UR6][R22.64] ;  /* 0x0000000616167981 */ /* 0x000ea2000c1e1900 */
[----:B------:R-:W-:Y:S01]  /*1d10*/  VIADD R2, R2, 0x4 ;  /* 0x0000000402027836 */ /* 0x000fe20000000000 */
[----:B------:R-:W-:Y:S01]  /*1d20*/  BSSY.RECONVERGENT B0, `(.L_x_55) ;  /* 0x000000a000007945 */ /* 0x000fe20003800200 */
[----:B------:R-:W-:-:S03]  /*1d30*/  MOV R25, 0x1 ;  /* 0x0000000100197802 */ /* 0x000fc60000000f00 */
[----:B------:R-:W-:Y:S02]  /*1d40*/  ISETP.NE.AND P1, PT, R2, RZ, PT ;  /* 0x000000ff0200720c */ /* 0x000fe40003f25270 */
[----:B--2---:R-:W-:-:S04]  /*1d50*/  LEA R6, R22, R7, 0x1 ;  /* 0x0000000716067211 */ /* 0x004fc800078e08ff */
[----:B------:R-:W-:-:S13]  /*1d60*/  ISETP.GE.AND P0, PT, R6, RZ, PT ;  /* 0x000000ff0600720c */ /* 0x000fda0003f06270 */
[----:B----4-:R-:W-:Y:S05]  /*1d70*/  @!P0 BRA `(.L_x_56) ;  /* 0x0000000000108947 */ /* 0x010fea0003800000 */
[----:B------:R-:W-:Y:S01]  /*1d80*/  ISETP.NE.AND P0, PT, R6, RZ, PT ;  /* 0x000000ff0600720c */ /* 0x000fe20003f05270 */
[----:B------:R-:W-:-:S12]  /*1d90*/  IMAD.MOV.U32 R25, RZ, RZ, RZ ;  /* 0x000000ffff197224 */ /* 0x000fd800078e00ff */
[----:B------:R-:W-:Y:S05]  /*1da0*/  @P0 BRA `(.L_x_56) ;  /* 0x0000000000040947 */ /* 0x000fea0003800000 */
[----:B------:R2:W5:Y:S02]  /*1db0*/  LDG.E R25, desc[UR6][R12.64] ;  /* 0x000000060c197981 */ /* 0x000564000c1e1900 */
.L_x_56:
[----:B------:R-:W-:Y:S05]  /*1dc0*/  BSYNC.RECONVERGENT B0 ;  /* 0x0000000000007941 */ /* 0x000fea0003800200 */
.L_x_55:
[----:B------:R-:W-:Y:S01]  /*1dd0*/  IMAD.WIDE R16, R17, 0x4, R10 ;  /* 0x0000000411107825 */ /* 0x000fe200078e020a */
[----:B------:R-:W-:-:S04]  /*1de0*/  IADD3 R19, PT, PT, R19, 0x4, RZ ;  /* 0x0000000413137810 */ /* 0x000fc80007ffe0ff */
[----:B-----5:R4:W-:Y:S01]  /*1df0*/  STG.E desc[UR6][R16.64], R25 ;  /* 0x0000001910007986 */ /* 0x0209e2000c101906 */
[----:B------:R-:W-:Y:S05]  /*1e00*/  @P1 BRA `(.L_x_57) ;  /* 0xfffffff800fc1947 */ /* 0x000fea000383ffff */
.L_x_40:
[----:B------:R-:W-:-:S13]  /*1e10*/  ISETP.NE.AND P0, PT, R3, RZ, PT ;  /* 0x000000ff0300720c */ /* 0x000fda0003f05270 */
[----:B------:R-:W-:Y:S05]  /*1e20*/  @!P0 EXIT ;  /* 0x000000000000894d */ /* 0x000fea0003800000 */
[----:B------:R-:W0:Y:S01]  /*1e30*/  LDC.64 R10, c[0x0][0x380] ;  /* 0x0000e000ff0a7b82 */ /* 0x000e220000000a00 */
[----:B------:R-:W-:Y:S01]  /*1e40*/  IADD3 R19, PT, PT, R0, R15, RZ ;  /* 0x0000000f00137210 */ /* 0x000fe20007ffe0ff */
[----:B------:R-:W-:-:S06]  /*1e50*/  IMAD.MOV R0, RZ, RZ, -R3 ;  /* 0x000000ffff007224 */ /* 0x000fcc00078e0a03 */
[----:B------:R-:W0:Y:S08]  /*1e60*/  LDC.64 R8, c[0x0][0x398] ;  /* 0x0000e600ff087b82 */ /* 0x000e300000000a00 */
[----:B------:R-:W0:Y:S02]  /*1e70*/  LDC.64 R4, c[0x0][0x388] ;  /* 0x0000e200ff047b82 */ /* 0x000e240000000a00 */
.L_x_60:
[----:B0-----:R-:W-:-:S06]  /*1e80*/  IMAD.WIDE R2, R19, 0x4, R8 ;  /* 0x0000000413027825 */ /* 0x001fcc00078e0208 */
[----:B------:R-:W5:Y:S02]  /*1e90*/  LDG.E R3, desc[UR6][R2.64] ;  /* 0x0000000602037981 */ /* 0x000f64000c1e1900 */
[----:B-----5:R-:W-:-:S06]  /*1ea0*/  IMAD.WIDE R14, R3, 0x4, R4 ;  /* 0x00000004030e7825 */ /* 0x020fcc00078e0204 */
[----:B------:R-:W5:Y:S01]  /*1eb0*/  LDG.E R14, desc[UR6][R14.64] ;  /* 0x000000060e0e7981 */ /* 0x000f62000c1e1900 */
[----:B------:R-:W-:Y:S01]  /*1ec0*/  BSSY.RECONVERGENT B0, `(.L_x_58) ;  /* 0x000000a000007945 */ /* 0x000fe20003800200 */
[----:B------:R-:W-:Y:S02]  /*1ed0*/  HFMA2 R21, -RZ, RZ, 0, 5.9604644775390625e-08 ;  /* 0x00000001ff157431 */ /* 0x000fe400000001ff */
[----:B----4-:R-:W-:Y:S01]  /*1ee0*/  IMAD.WIDE R16, R3, 0x4, R10 ;  /* 0x0000000403107825 */ /* 0x010fe200078e020a */
[----:B-----5:R-:W-:-:S04]  /*1ef0*/  LEA R6, R14, R7, 0x1 ;  /* 0x000000070e067211 */ /* 0x020fc800078e08ff */
[----:B------:R-:W-:-:S13]  /*1f00*/  ISETP.GE.AND P0, PT, R6, RZ, PT ;  /* 0x000000ff0600720c */ /* 0x000fda0003f06270 */
[----:B------:R-:W-:Y:S05]  /*1f10*/  @!P0 BRA `(.L_x_59) ;  /* 0x0000000000108947 */ /* 0x000fea0003800000 */
[----:B------:R-:W-:Y:S01]  /*1f20*/  ISETP.NE.AND P0, PT, R6, RZ, PT ;  /* 0x000000ff0600720c */ /* 0x000fe20003f05270 */
[----:B------:R-:W-:-:S12]  /*1f30*/  IMAD.MOV.U32 R21, RZ, RZ, RZ ;  /* 0x000000ffff157224 */ /* 0x000fd800078e00ff */
[----:B------:R-:W-:Y:S05]  /*1f40*/  @P0 BRA `(.L_x_59) ;  /* 0x0000000000040947 */ /* 0x000fea0003800000 */
[----:B------:R0:W5:Y:S02]  /*1f50*/  LDG.E R21, desc[UR6][R12.64] ;  /* 0x000000060c157981 */ /* 0x000164000c1e1900 */
.L_x_59:
[----:B------:R-:W-:Y:S05]  /*1f60*/  BSYNC.RECONVERGENT B0 ;  /* 0x0000000000007941 */ /* 0x000fea0003800200 */
.L_x_58:
[----:B-----5:R4:W-:Y:S01]  /*1f70*/  STG.E desc[UR6][R16.64], R21 ;  /* 0x0000001510007986 */ /* 0x0209e2000c101906 */
[----:B------:R-:W-:Y:S02]  /*1f80*/  IADD3 R0, PT, PT, R0, 0x1, RZ ;  /* 0x0000000100007810 */ /* 0x000fe40007ffe0ff */
[----:B------:R-:W-:Y:S02]  /*1f90*/  IADD3 R19, PT, PT, R19, 0x1, RZ ;  /* 0x0000000113137810 */ /* 0x000fe40007ffe0ff */
[----:B------:R-:W-:-:S13]  /*1fa0*/  ISETP.NE.AND P0, PT, R0, RZ, PT ;  /* 0x000000ff0000720c */ /* 0x000fda0003f05270 */
[----:B----4-:R-:W-:Y:S05]  /*1fb0*/  @P0 BRA `(.L_x_60) ;  /* 0xfffffffc00b00947 */ /* 0x010fea000383ffff */
[----:B------:R-:W-:Y:S05]  /*1fc0*/  EXIT ;  /* 0x000000000000794d */ /* 0x000fea0003800000 */
.L_x_61:
        /* <DEDUP_REMOVED lines=11> */
.L_x_65:


//--------------------- .nv.shared._Z15ComputeSyndromePiS_iiS_ --------------------------
	.section	.nv.shared._Z15ComputeSyndromePiS_iiS_,"aw",@nobits
	.sectionflags	@""
	.align	4
.nv.shared._Z15ComputeSyndromePiS_iiS_:
	.zero		3616


//--------------------- .nv.shared.reserved.0     --------------------------
	.section	.nv.shared.reserved.0,"aw",@nobits
	.weak		__nv_reservedSMEM_offset_0_alias
	.size		__nv_reservedSMEM_offset_0_alias, 0, 64
	.other		__nv_reservedSMEM_offset_0_alias,@"STO_CUDA_RESERVED_SHARED STV_DEFAULT"
__nv_reservedSMEM_offset_0_alias:
	.zero		0
	.zero		64


//--------------------- .nv.constant0._Z15ComputeSyndromePiS_iiS_ --------------------------
	.section	.nv.constant0._Z15ComputeSyndromePiS_iiS_,"a",@progbits
	.sectionflags	@""
	.align	4
.nv.constant0._Z15ComputeSyndromePiS_iiS_:
	.zero		928


//--------------------- .nv.constant0._Z6APP_GBPiS_S_S_iiii --------------------------
	.section	.nv.constant0._Z6APP_GBPiS_S_S_iiii,"a",@progbits
	.sectionflags	@""
	.align	4
.nv.constant0._Z6APP_GBPiS_S_S_iiii:
	.zero		944


//--------------------- .nv.constant0._Z11CheckPassGBPiS_iii --------------------------
	.section	.nv.constant0._Z11CheckPassGBPiS_iii,"a",@progbits
	.sectionflags	@""
	.align	4
.nv.constant0._Z11CheckPassGBPiS_iii:
	.zero		924


//--------------------- .nv.constant0._Z10DataPassGBPiS_S_S_iiii --------------------------
	.section	.nv.constant0._Z10DataPassGBPiS_S_S_iiii,"a",@progbits
	.sectionflags	@""
	.align	4
.nv.constant0._Z10DataPassGBPiS_S_S_iiii:
	.zero		944


//--------------------- SYMBOLS --------------------------

	.type		.nv.reservedSmem.offset0,@object
	.size		.nv.reservedSmem.offset0,0x4
	.type		.nv.reservedSmem.cap,@object
	.size		.nv.reservedSmem.cap,0x4
